//
// Generated by NVIDIA NVVM Compiler
//
// Compiler Build ID: CL-36424714
// Cuda compilation tools, release 13.0, V13.0.88
// Based on NVVM 20.0.0
//

.version 9.0
.target sm_100
.address_size 64

	// .globl	_Z12daxpy_kerneldPdS_j
// _ZZ26A_times_x_kernel_opt_tiledPdS_S_jjE13shared_matrix has been demoted
// _ZZ26A_times_x_kernel_opt_tiledPdS_S_jjE13shared_vector has been demoted
.extern .shared .align 16 .b8 partial_product[];
.extern .shared .align 16 .b8 shared_mem[];

.visible .entry _Z12daxpy_kerneldPdS_j(
	.param .f64 _Z12daxpy_kerneldPdS_j_param_0,
	.param .u64 .ptr .align 1 _Z12daxpy_kerneldPdS_j_param_1,
	.param .u64 .ptr .align 1 _Z12daxpy_kerneldPdS_j_param_2,
	.param .u32 _Z12daxpy_kerneldPdS_j_param_3
)
{
	.reg .pred 	%p<3>;
	.reg .b32 	%r<11>;
	.reg .b64 	%rd<8>;
	.reg .b64 	%fd<5>;

	ld.param.f64 	%fd1, [_Z12daxpy_kerneldPdS_j_param_0];
	ld.param.u64 	%rd3, [_Z12daxpy_kerneldPdS_j_param_1];
	ld.param.u64 	%rd4, [_Z12daxpy_kerneldPdS_j_param_2];
	ld.param.u32 	%r6, [_Z12daxpy_kerneldPdS_j_param_3];
	mov.u32 	%r7, %tid.x;
	mov.u32 	%r8, %ctaid.x;
	mov.u32 	%r1, %ntid.x;
	mad.lo.s32 	%r10, %r8, %r1, %r7;
	setp.ge.u32 	%p1, %r10, %r6;
	@%p1 bra 	$L__BB0_3;
	mov.u32 	%r9, %nctaid.x;
	mul.lo.s32 	%r3, %r1, %r9;
	cvta.to.global.u64 	%rd1, %rd3;
	cvta.to.global.u64 	%rd2, %rd4;
$L__BB0_2:
	mul.wide.u32 	%rd5, %r10, 8;
	add.s64 	%rd6, %rd1, %rd5;
	ld.global.f64 	%fd2, [%rd6];
	add.s64 	%rd7, %rd2, %rd5;
	ld.global.f64 	%fd3, [%rd7];
	fma.rn.f64 	%fd4, %fd1, %fd2, %fd3;
	st.global.f64 	[%rd6], %fd4;
	add.s32 	%r10, %r10, %r3;
	setp.lt.u32 	%p2, %r10, %r6;
	@%p2 bra 	$L__BB0_2;
$L__BB0_3:
	ret;

}
	// .globl	_Z24vec_dot_kernel_optimizedPdS_jS_
.visible .entry _Z24vec_dot_kernel_optimizedPdS_jS_(
	.param .u64 .ptr .align 1 _Z24vec_dot_kernel_optimizedPdS_jS__param_0,
	.param .u64 .ptr .align 1 _Z24vec_dot_kernel_optimizedPdS_jS__param_1,
	.param .u32 _Z24vec_dot_kernel_optimizedPdS_jS__param_2,
	.param .u64 .ptr .align 1 _Z24vec_dot_kernel_optimizedPdS_jS__param_3
)
{
	.reg .pred 	%p<6>;
	.reg .b32 	%r<19>;
	.reg .b64 	%rd<13>;
	.reg .b64 	%fd<11>;

	ld.param.u64 	%rd3, [_Z24vec_dot_kernel_optimizedPdS_jS__param_0];
	ld.param.u64 	%rd4, [_Z24vec_dot_kernel_optimizedPdS_jS__param_1];
	ld.param.u32 	%r11, [_Z24vec_dot_kernel_optimizedPdS_jS__param_2];
	ld.param.u64 	%rd5, [_Z24vec_dot_kernel_optimizedPdS_jS__param_3];
	mov.u32 	%r1, %tid.x;
	mov.u32 	%r2, %ctaid.x;
	mov.u32 	%r18, %ntid.x;
	mad.lo.s32 	%r17, %r2, %r18, %r1;
	shl.b32 	%r12, %r1, 3;
	mov.u32 	%r13, partial_product;
	add.s32 	%r5, %r13, %r12;
	mov.b64 	%rd6, 0;
	st.shared.u64 	[%r5], %rd6;
	bar.sync 	0;
	setp.ge.u32 	%p1, %r17, %r11;
	@%p1 bra 	$L__BB1_4;
	ld.shared.f64 	%fd10, [%r5];
	mov.u32 	%r14, %nctaid.x;
	mul.lo.s32 	%r6, %r18, %r14;
	cvta.to.global.u64 	%rd1, %rd3;
	cvta.to.global.u64 	%rd2, %rd4;
$L__BB1_2:
	mul.wide.u32 	%rd7, %r17, 8;
	add.s64 	%rd8, %rd1, %rd7;
	ld.global.f64 	%fd4, [%rd8];
	add.s64 	%rd9, %rd2, %rd7;
	ld.global.f64 	%fd5, [%rd9];
	fma.rn.f64 	%fd10, %fd4, %fd5, %fd10;
	add.s32 	%r17, %r17, %r6;
	setp.lt.u32 	%p2, %r17, %r11;
	@%p2 bra 	$L__BB1_2;
	st.shared.f64 	[%r5], %fd10;
$L__BB1_4:
	bar.sync 	0;
	setp.lt.u32 	%p3, %r18, 2;
	@%p3 bra 	$L__BB1_8;
$L__BB1_5:
	shr.u32 	%r10, %r18, 1;
	setp.ge.u32 	%p4, %r1, %r10;
	@%p4 bra 	$L__BB1_7;
	shl.b32 	%r15, %r10, 3;
	add.s32 	%r16, %r5, %r15;
	ld.shared.f64 	%fd6, [%r16];
	ld.shared.f64 	%fd7, [%r5];
	add.f64 	%fd8, %fd6, %fd7;
	st.shared.f64 	[%r5], %fd8;
$L__BB1_7:
	bar.sync 	0;
	setp.gt.u32 	%p5, %r18, 3;
	mov.u32 	%r18, %r10;
	@%p5 bra 	$L__BB1_5;
$L__BB1_8:
	cvta.to.global.u64 	%rd10, %rd5;
	ld.shared.f64 	%fd9, [partial_product];
	mul.wide.u32 	%rd11, %r2, 8;
	add.s64 	%rd12, %rd10, %rd11;
	st.global.f64 	[%rd12], %fd9;
	ret;

}
	// .globl	_Z16A_times_x_kernelPdS_S_jj
.visible .entry _Z16A_times_x_kernelPdS_S_jj(
	.param .u64 .ptr .align 1 _Z16A_times_x_kernelPdS_S_jj_param_0,
	.param .u64 .ptr .align 1 _Z16A_times_x_kernelPdS_S_jj_param_1,
	.param .u64 .ptr .align 1 _Z16A_times_x_kernelPdS_S_jj_param_2,
	.param .u32 _Z16A_times_x_kernelPdS_S_jj_param_3,
	.param .u32 _Z16A_times_x_kernelPdS_S_jj_param_4
)
{
	.reg .pred 	%p<14>;
	.reg .b32 	%r<66>;
	.reg .b64 	%rd<82>;
	.reg .b64 	%fd<115>;

	ld.param.u64 	%rd5, [_Z16A_times_x_kernelPdS_S_jj_param_0];
	ld.param.u64 	%rd6, [_Z16A_times_x_kernelPdS_S_jj_param_1];
	ld.param.u64 	%rd7, [_Z16A_times_x_kernelPdS_S_jj_param_2];
	ld.param.u32 	%r22, [_Z16A_times_x_kernelPdS_S_jj_param_3];
	ld.param.u32 	%r23, [_Z16A_times_x_kernelPdS_S_jj_param_4];
	cvta.to.global.u64 	%rd1, %rd6;
	cvta.to.global.u64 	%rd2, %rd5;
	cvta.to.global.u64 	%rd3, %rd7;
	mov.u32 	%r24, %tid.x;
	mov.u32 	%r25, %ctaid.x;
	mov.u32 	%r26, %ntid.x;
	mad.lo.s32 	%r60, %r25, %r26, %r24;
	mov.u32 	%r27, %nctaid.x;
	mul.lo.s32 	%r2, %r26, %r27;
	setp.ge.u32 	%p1, %r60, %r22;
	@%p1 bra 	$L__BB2_18;
	setp.ne.s32 	%p2, %r23, 0;
	@%p2 bra 	$L__BB2_3;
$L__BB2_2:
	mul.wide.u32 	%rd79, %r60, 8;
	add.s64 	%rd80, %rd3, %rd79;
	mov.b64 	%rd81, 0;
	st.global.u64 	[%rd80], %rd81;
	add.s32 	%r60, %r60, %r2;
	setp.lt.u32 	%p13, %r60, %r22;
	@%p13 bra 	$L__BB2_2;
	bra.uni 	$L__BB2_18;
$L__BB2_3:
	and.b32  	%r5, %r23, 15;
	add.s32 	%r6, %r5, -1;
	and.b32  	%r7, %r23, 7;
	add.s32 	%r8, %r7, -1;
	and.b32  	%r9, %r23, -16;
	and.b32  	%r10, %r23, 3;
$L__BB2_4:
	setp.lt.u32 	%p3, %r23, 16;
	mul.lo.s32 	%r12, %r60, %r23;
	mov.f64 	%fd114, 0d0000000000000000;
	mov.b32 	%r64, 0;
	@%p3 bra 	$L__BB2_7;
	mov.f64 	%fd114, 0d0000000000000000;
	mov.b32 	%r62, 0;
$L__BB2_6:
	.pragma "nounroll";
	add.s32 	%r30, %r62, %r12;
	mul.wide.u32 	%rd8, %r30, 8;
	add.s64 	%rd9, %rd2, %rd8;
	ld.global.f64 	%fd18, [%rd9];
	mul.wide.u32 	%rd10, %r62, 8;
	add.s64 	%rd11, %rd1, %rd10;
	ld.global.f64 	%fd19, [%rd11];
	fma.rn.f64 	%fd20, %fd18, %fd19, %fd114;
	add.s32 	%r31, %r30, 1;
	mul.wide.u32 	%rd12, %r31, 8;
	add.s64 	%rd13, %rd2, %rd12;
	ld.global.f64 	%fd21, [%rd13];
	ld.global.f64 	%fd22, [%rd11+8];
	fma.rn.f64 	%fd23, %fd21, %fd22, %fd20;
	add.s32 	%r32, %r30, 2;
	mul.wide.u32 	%rd14, %r32, 8;
	add.s64 	%rd15, %rd2, %rd14;
	ld.global.f64 	%fd24, [%rd15];
	ld.global.f64 	%fd25, [%rd11+16];
	fma.rn.f64 	%fd26, %fd24, %fd25, %fd23;
	add.s32 	%r33, %r30, 3;
	mul.wide.u32 	%rd16, %r33, 8;
	add.s64 	%rd17, %rd2, %rd16;
	ld.global.f64 	%fd27, [%rd17];
	ld.global.f64 	%fd28, [%rd11+24];
	fma.rn.f64 	%fd29, %fd27, %fd28, %fd26;
	add.s32 	%r34, %r30, 4;
	mul.wide.u32 	%rd18, %r34, 8;
	add.s64 	%rd19, %rd2, %rd18;
	ld.global.f64 	%fd30, [%rd19];
	ld.global.f64 	%fd31, [%rd11+32];
	fma.rn.f64 	%fd32, %fd30, %fd31, %fd29;
	add.s32 	%r35, %r30, 5;
	mul.wide.u32 	%rd20, %r35, 8;
	add.s64 	%rd21, %rd2, %rd20;
	ld.global.f64 	%fd33, [%rd21];
	ld.global.f64 	%fd34, [%rd11+40];
	fma.rn.f64 	%fd35, %fd33, %fd34, %fd32;
	add.s32 	%r36, %r30, 6;
	mul.wide.u32 	%rd22, %r36, 8;
	add.s64 	%rd23, %rd2, %rd22;
	ld.global.f64 	%fd36, [%rd23];
	ld.global.f64 	%fd37, [%rd11+48];
	fma.rn.f64 	%fd38, %fd36, %fd37, %fd35;
	add.s32 	%r37, %r30, 7;
	mul.wide.u32 	%rd24, %r37, 8;
	add.s64 	%rd25, %rd2, %rd24;
	ld.global.f64 	%fd39, [%rd25];
	ld.global.f64 	%fd40, [%rd11+56];
	fma.rn.f64 	%fd41, %fd39, %fd40, %fd38;
	add.s32 	%r38, %r30, 8;
	mul.wide.u32 	%rd26, %r38, 8;
	add.s64 	%rd27, %rd2, %rd26;
	ld.global.f64 	%fd42, [%rd27];
	ld.global.f64 	%fd43, [%rd11+64];
	fma.rn.f64 	%fd44, %fd42, %fd43, %fd41;
	add.s32 	%r39, %r30, 9;
	mul.wide.u32 	%rd28, %r39, 8;
	add.s64 	%rd29, %rd2, %rd28;
	ld.global.f64 	%fd45, [%rd29];
	ld.global.f64 	%fd46, [%rd11+72];
	fma.rn.f64 	%fd47, %fd45, %fd46, %fd44;
	add.s32 	%r40, %r30, 10;
	mul.wide.u32 	%rd30, %r40, 8;
	add.s64 	%rd31, %rd2, %rd30;
	ld.global.f64 	%fd48, [%rd31];
	ld.global.f64 	%fd49, [%rd11+80];
	fma.rn.f64 	%fd50, %fd48, %fd49, %fd47;
	add.s32 	%r41, %r30, 11;
	mul.wide.u32 	%rd32, %r41, 8;
	add.s64 	%rd33, %rd2, %rd32;
	ld.global.f64 	%fd51, [%rd33];
	ld.global.f64 	%fd52, [%rd11+88];
	fma.rn.f64 	%fd53, %fd51, %fd52, %fd50;
	add.s32 	%r42, %r30, 12;
	mul.wide.u32 	%rd34, %r42, 8;
	add.s64 	%rd35, %rd2, %rd34;
	ld.global.f64 	%fd54, [%rd35];
	ld.global.f64 	%fd55, [%rd11+96];
	fma.rn.f64 	%fd56, %fd54, %fd55, %fd53;
	add.s32 	%r43, %r30, 13;
	mul.wide.u32 	%rd36, %r43, 8;
	add.s64 	%rd37, %rd2, %rd36;
	ld.global.f64 	%fd57, [%rd37];
	ld.global.f64 	%fd58, [%rd11+104];
	fma.rn.f64 	%fd59, %fd57, %fd58, %fd56;
	add.s32 	%r44, %r30, 14;
	mul.wide.u32 	%rd38, %r44, 8;
	add.s64 	%rd39, %rd2, %rd38;
	ld.global.f64 	%fd60, [%rd39];
	ld.global.f64 	%fd61, [%rd11+112];
	fma.rn.f64 	%fd62, %fd60, %fd61, %fd59;
	add.s32 	%r45, %r30, 15;
	mul.wide.u32 	%rd40, %r45, 8;
	add.s64 	%rd41, %rd2, %rd40;
	ld.global.f64 	%fd63, [%rd41];
	ld.global.f64 	%fd64, [%rd11+120];
	fma.rn.f64 	%fd114, %fd63, %fd64, %fd62;
	add.s32 	%r62, %r62, 16;
	setp.ne.s32 	%p4, %r62, %r9;
	mov.u32 	%r64, %r9;
	@%p4 bra 	$L__BB2_6;
$L__BB2_7:
	setp.eq.s32 	%p5, %r5, 0;
	@%p5 bra 	$L__BB2_17;
	setp.lt.u32 	%p6, %r6, 7;
	@%p6 bra 	$L__BB2_10;
	add.s32 	%r46, %r64, %r12;
	mul.wide.u32 	%rd42, %r46, 8;
	add.s64 	%rd43, %rd2, %rd42;
	ld.global.f64 	%fd66, [%rd43];
	mul.wide.u32 	%rd44, %r64, 8;
	add.s64 	%rd45, %rd1, %rd44;
	ld.global.f64 	%fd67, [%rd45];
	fma.rn.f64 	%fd68, %fd66, %fd67, %fd114;
	add.s32 	%r47, %r46, 1;
	mul.wide.u32 	%rd46, %r47, 8;
	add.s64 	%rd47, %rd2, %rd46;
	ld.global.f64 	%fd69, [%rd47];
	ld.global.f64 	%fd70, [%rd45+8];
	fma.rn.f64 	%fd71, %fd69, %fd70, %fd68;
	add.s32 	%r48, %r46, 2;
	mul.wide.u32 	%rd48, %r48, 8;
	add.s64 	%rd49, %rd2, %rd48;
	ld.global.f64 	%fd72, [%rd49];
	ld.global.f64 	%fd73, [%rd45+16];
	fma.rn.f64 	%fd74, %fd72, %fd73, %fd71;
	add.s32 	%r49, %r46, 3;
	mul.wide.u32 	%rd50, %r49, 8;
	add.s64 	%rd51, %rd2, %rd50;
	ld.global.f64 	%fd75, [%rd51];
	ld.global.f64 	%fd76, [%rd45+24];
	fma.rn.f64 	%fd77, %fd75, %fd76, %fd74;
	add.s32 	%r50, %r46, 4;
	mul.wide.u32 	%rd52, %r50, 8;
	add.s64 	%rd53, %rd2, %rd52;
	ld.global.f64 	%fd78, [%rd53];
	ld.global.f64 	%fd79, [%rd45+32];
	fma.rn.f64 	%fd80, %fd78, %fd79, %fd77;
	add.s32 	%r51, %r46, 5;
	mul.wide.u32 	%rd54, %r51, 8;
	add.s64 	%rd55, %rd2, %rd54;
	ld.global.f64 	%fd81, [%rd55];
	ld.global.f64 	%fd82, [%rd45+40];
	fma.rn.f64 	%fd83, %fd81, %fd82, %fd80;
	add.s32 	%r52, %r46, 6;
	mul.wide.u32 	%rd56, %r52, 8;
	add.s64 	%rd57, %rd2, %rd56;
	ld.global.f64 	%fd84, [%rd57];
	ld.global.f64 	%fd85, [%rd45+48];
	fma.rn.f64 	%fd86, %fd84, %fd85, %fd83;
	add.s32 	%r53, %r46, 7;
	mul.wide.u32 	%rd58, %r53, 8;
	add.s64 	%rd59, %rd2, %rd58;
	ld.global.f64 	%fd87, [%rd59];
	ld.global.f64 	%fd88, [%rd45+56];
	fma.rn.f64 	%fd114, %fd87, %fd88, %fd86;
	add.s32 	%r64, %r64, 8;
$L__BB2_10:
	setp.eq.s32 	%p7, %r7, 0;
	@%p7 bra 	$L__BB2_17;
	setp.lt.u32 	%p8, %r8, 3;
	@%p8 bra 	$L__BB2_13;
	add.s32 	%r54, %r64, %r12;
	mul.wide.u32 	%rd60, %r54, 8;
	add.s64 	%rd61, %rd2, %rd60;
	ld.global.f64 	%fd90, [%rd61];
	mul.wide.u32 	%rd62, %r64, 8;
	add.s64 	%rd63, %rd1, %rd62;
	ld.global.f64 	%fd91, [%rd63];
	fma.rn.f64 	%fd92, %fd90, %fd91, %fd114;
	add.s32 	%r55, %r54, 1;
	mul.wide.u32 	%rd64, %r55, 8;
	add.s64 	%rd65, %rd2, %rd64;
	ld.global.f64 	%fd93, [%rd65];
	ld.global.f64 	%fd94, [%rd63+8];
	fma.rn.f64 	%fd95, %fd93, %fd94, %fd92;
	add.s32 	%r56, %r54, 2;
	mul.wide.u32 	%rd66, %r56, 8;
	add.s64 	%rd67, %rd2, %rd66;
	ld.global.f64 	%fd96, [%rd67];
	ld.global.f64 	%fd97, [%rd63+16];
	fma.rn.f64 	%fd98, %fd96, %fd97, %fd95;
	add.s32 	%r57, %r54, 3;
	mul.wide.u32 	%rd68, %r57, 8;
	add.s64 	%rd69, %rd2, %rd68;
	ld.global.f64 	%fd99, [%rd69];
	ld.global.f64 	%fd100, [%rd63+24];
	fma.rn.f64 	%fd114, %fd99, %fd100, %fd98;
	add.s32 	%r64, %r64, 4;
$L__BB2_13:
	setp.eq.s32 	%p9, %r10, 0;
	@%p9 bra 	$L__BB2_17;
	setp.eq.s32 	%p10, %r10, 1;
	add.s32 	%r20, %r64, %r12;
	mul.wide.u32 	%rd70, %r20, 8;
	add.s64 	%rd71, %rd2, %rd70;
	ld.global.f64 	%fd101, [%rd71];
	mul.wide.u32 	%rd72, %r64, 8;
	add.s64 	%rd4, %rd1, %rd72;
	ld.global.f64 	%fd102, [%rd4];
	fma.rn.f64 	%fd114, %fd101, %fd102, %fd114;
	@%p10 bra 	$L__BB2_17;
	setp.eq.s32 	%p11, %r10, 2;
	add.s32 	%r58, %r20, 1;
	mul.wide.u32 	%rd73, %r58, 8;
	add.s64 	%rd74, %rd2, %rd73;
	ld.global.f64 	%fd103, [%rd74];
	ld.global.f64 	%fd104, [%rd4+8];
	fma.rn.f64 	%fd114, %fd103, %fd104, %fd114;
	@%p11 bra 	$L__BB2_17;
	add.s32 	%r59, %r20, 2;
	mul.wide.u32 	%rd75, %r59, 8;
	add.s64 	%rd76, %rd2, %rd75;
	ld.global.f64 	%fd105, [%rd76];
	ld.global.f64 	%fd106, [%rd4+16];
	fma.rn.f64 	%fd114, %fd105, %fd106, %fd114;
$L__BB2_17:
	mul.wide.u32 	%rd77, %r60, 8;
	add.s64 	%rd78, %rd3, %rd77;
	st.global.f64 	[%rd78], %fd114;
	add.s32 	%r60, %r60, %r2;
	setp.lt.u32 	%p12, %r60, %r22;
	@%p12 bra 	$L__BB2_4;
$L__BB2_18:
	ret;

}
	// .globl	_Z20A_times_x_kernel_optPdS_S_jj
.visible .entry _Z20A_times_x_kernel_optPdS_S_jj(
	.param .u64 .ptr .align 1 _Z20A_times_x_kernel_optPdS_S_jj_param_0,
	.param .u64 .ptr .align 1 _Z20A_times_x_kernel_optPdS_S_jj_param_1,
	.param .u64 .ptr .align 1 _Z20A_times_x_kernel_optPdS_S_jj_param_2,
	.param .u32 _Z20A_times_x_kernel_optPdS_S_jj_param_3,
	.param .u32 _Z20A_times_x_kernel_optPdS_S_jj_param_4
)
{
	.reg .pred 	%p<16>;
	.reg .b32 	%r<84>;
	.reg .b64 	%rd<76>;
	.reg .b64 	%fd<116>;

	ld.param.u64 	%rd4, [_Z20A_times_x_kernel_optPdS_S_jj_param_0];
	ld.param.u64 	%rd3, [_Z20A_times_x_kernel_optPdS_S_jj_param_1];
	ld.param.u64 	%rd5, [_Z20A_times_x_kernel_optPdS_S_jj_param_2];
	ld.param.u32 	%r26, [_Z20A_times_x_kernel_optPdS_S_jj_param_3];
	ld.param.u32 	%r27, [_Z20A_times_x_kernel_optPdS_S_jj_param_4];
	cvta.to.global.u64 	%rd1, %rd4;
	cvta.to.global.u64 	%rd2, %rd5;
	mov.u32 	%r1, %tid.x;
	mov.u32 	%r28, %ctaid.x;
	mov.u32 	%r29, %ntid.x;
	mad.lo.s32 	%r78, %r28, %r29, %r1;
	mov.u32 	%r30, %nctaid.x;
	mul.lo.s32 	%r3, %r29, %r30;
	setp.ge.u32 	%p1, %r78, %r26;
	@%p1 bra 	$L__BB3_4;
	mov.u32 	%r77, %r78;
$L__BB3_2:
	mov.u32 	%r4, %r77;
	add.s32 	%r77, %r4, %r3;
	setp.lt.u32 	%p2, %r77, %r26;
	@%p2 bra 	$L__BB3_2;
	cvta.to.global.u64 	%rd6, %rd3;
	mul.wide.u32 	%rd7, %r4, 8;
	add.s64 	%rd8, %rd6, %rd7;
	ld.global.f64 	%fd15, [%rd8];
	shl.b32 	%r31, %r1, 3;
	mov.u32 	%r32, shared_mem;
	add.s32 	%r33, %r32, %r31;
	st.shared.f64 	[%r33], %fd15;
$L__BB3_4:
	setp.ge.u32 	%p3, %r78, %r26;
	bar.sync 	0;
	@%p3 bra 	$L__BB3_22;
	setp.ne.s32 	%p4, %r27, 0;
	@%p4 bra 	$L__BB3_7;
$L__BB3_6:
	mul.wide.u32 	%rd73, %r78, 8;
	add.s64 	%rd74, %rd2, %rd73;
	mov.b64 	%rd75, 0;
	st.global.u64 	[%rd74], %rd75;
	add.s32 	%r78, %r78, %r3;
	setp.lt.u32 	%p15, %r78, %r26;
	@%p15 bra 	$L__BB3_6;
	bra.uni 	$L__BB3_22;
$L__BB3_7:
	and.b32  	%r8, %r27, 15;
	add.s32 	%r9, %r8, -1;
	and.b32  	%r10, %r27, 7;
	add.s32 	%r11, %r10, -1;
	and.b32  	%r12, %r27, -16;
	and.b32  	%r13, %r27, 3;
$L__BB3_8:
	setp.lt.u32 	%p5, %r27, 16;
	mul.lo.s32 	%r15, %r78, %r27;
	mov.f64 	%fd115, 0d0000000000000000;
	mov.b32 	%r82, 0;
	@%p5 bra 	$L__BB3_11;
	mov.f64 	%fd115, 0d0000000000000000;
	mov.b32 	%r80, 0;
$L__BB3_10:
	.pragma "nounroll";
	add.s32 	%r36, %r80, %r15;
	mul.wide.u32 	%rd9, %r36, 8;
	add.s64 	%rd10, %rd1, %rd9;
	ld.global.f64 	%fd19, [%rd10];
	shl.b32 	%r37, %r80, 3;
	mov.u32 	%r38, shared_mem;
	add.s32 	%r39, %r38, %r37;
	ld.shared.v2.f64 	{%fd20, %fd21}, [%r39];
	fma.rn.f64 	%fd22, %fd19, %fd20, %fd115;
	add.s32 	%r40, %r36, 1;
	mul.wide.u32 	%rd11, %r40, 8;
	add.s64 	%rd12, %rd1, %rd11;
	ld.global.f64 	%fd23, [%rd12];
	fma.rn.f64 	%fd24, %fd23, %fd21, %fd22;
	add.s32 	%r41, %r36, 2;
	mul.wide.u32 	%rd13, %r41, 8;
	add.s64 	%rd14, %rd1, %rd13;
	ld.global.f64 	%fd25, [%rd14];
	ld.shared.v2.f64 	{%fd26, %fd27}, [%r39+16];
	fma.rn.f64 	%fd28, %fd25, %fd26, %fd24;
	add.s32 	%r42, %r36, 3;
	mul.wide.u32 	%rd15, %r42, 8;
	add.s64 	%rd16, %rd1, %rd15;
	ld.global.f64 	%fd29, [%rd16];
	fma.rn.f64 	%fd30, %fd29, %fd27, %fd28;
	add.s32 	%r43, %r36, 4;
	mul.wide.u32 	%rd17, %r43, 8;
	add.s64 	%rd18, %rd1, %rd17;
	ld.global.f64 	%fd31, [%rd18];
	ld.shared.v2.f64 	{%fd32, %fd33}, [%r39+32];
	fma.rn.f64 	%fd34, %fd31, %fd32, %fd30;
	add.s32 	%r44, %r36, 5;
	mul.wide.u32 	%rd19, %r44, 8;
	add.s64 	%rd20, %rd1, %rd19;
	ld.global.f64 	%fd35, [%rd20];
	fma.rn.f64 	%fd36, %fd35, %fd33, %fd34;
	add.s32 	%r45, %r36, 6;
	mul.wide.u32 	%rd21, %r45, 8;
	add.s64 	%rd22, %rd1, %rd21;
	ld.global.f64 	%fd37, [%rd22];
	ld.shared.v2.f64 	{%fd38, %fd39}, [%r39+48];
	fma.rn.f64 	%fd40, %fd37, %fd38, %fd36;
	add.s32 	%r46, %r36, 7;
	mul.wide.u32 	%rd23, %r46, 8;
	add.s64 	%rd24, %rd1, %rd23;
	ld.global.f64 	%fd41, [%rd24];
	fma.rn.f64 	%fd42, %fd41, %fd39, %fd40;
	add.s32 	%r47, %r36, 8;
	mul.wide.u32 	%rd25, %r47, 8;
	add.s64 	%rd26, %rd1, %rd25;
	ld.global.f64 	%fd43, [%rd26];
	ld.shared.v2.f64 	{%fd44, %fd45}, [%r39+64];
	fma.rn.f64 	%fd46, %fd43, %fd44, %fd42;
	add.s32 	%r48, %r36, 9;
	mul.wide.u32 	%rd27, %r48, 8;
	add.s64 	%rd28, %rd1, %rd27;
	ld.global.f64 	%fd47, [%rd28];
	fma.rn.f64 	%fd48, %fd47, %fd45, %fd46;
	add.s32 	%r49, %r36, 10;
	mul.wide.u32 	%rd29, %r49, 8;
	add.s64 	%rd30, %rd1, %rd29;
	ld.global.f64 	%fd49, [%rd30];
	ld.shared.v2.f64 	{%fd50, %fd51}, [%r39+80];
	fma.rn.f64 	%fd52, %fd49, %fd50, %fd48;
	add.s32 	%r50, %r36, 11;
	mul.wide.u32 	%rd31, %r50, 8;
	add.s64 	%rd32, %rd1, %rd31;
	ld.global.f64 	%fd53, [%rd32];
	fma.rn.f64 	%fd54, %fd53, %fd51, %fd52;
	add.s32 	%r51, %r36, 12;
	mul.wide.u32 	%rd33, %r51, 8;
	add.s64 	%rd34, %rd1, %rd33;
	ld.global.f64 	%fd55, [%rd34];
	ld.shared.v2.f64 	{%fd56, %fd57}, [%r39+96];
	fma.rn.f64 	%fd58, %fd55, %fd56, %fd54;
	add.s32 	%r52, %r36, 13;
	mul.wide.u32 	%rd35, %r52, 8;
	add.s64 	%rd36, %rd1, %rd35;
	ld.global.f64 	%fd59, [%rd36];
	fma.rn.f64 	%fd60, %fd59, %fd57, %fd58;
	add.s32 	%r53, %r36, 14;
	mul.wide.u32 	%rd37, %r53, 8;
	add.s64 	%rd38, %rd1, %rd37;
	ld.global.f64 	%fd61, [%rd38];
	ld.shared.v2.f64 	{%fd62, %fd63}, [%r39+112];
	fma.rn.f64 	%fd64, %fd61, %fd62, %fd60;
	add.s32 	%r54, %r36, 15;
	mul.wide.u32 	%rd39, %r54, 8;
	add.s64 	%rd40, %rd1, %rd39;
	ld.global.f64 	%fd65, [%rd40];
	fma.rn.f64 	%fd115, %fd65, %fd63, %fd64;
	add.s32 	%r80, %r80, 16;
	setp.ne.s32 	%p6, %r80, %r12;
	mov.u32 	%r82, %r12;
	@%p6 bra 	$L__BB3_10;
$L__BB3_11:
	setp.eq.s32 	%p7, %r8, 0;
	@%p7 bra 	$L__BB3_21;
	setp.lt.u32 	%p8, %r9, 7;
	@%p8 bra 	$L__BB3_14;
	add.s32 	%r55, %r82, %r15;
	mul.wide.u32 	%rd41, %r55, 8;
	add.s64 	%rd42, %rd1, %rd41;
	ld.global.f64 	%fd67, [%rd42];
	shl.b32 	%r56, %r82, 3;
	mov.u32 	%r57, shared_mem;
	add.s32 	%r58, %r57, %r56;
	ld.shared.f64 	%fd68, [%r58];
	fma.rn.f64 	%fd69, %fd67, %fd68, %fd115;
	add.s32 	%r59, %r55, 1;
	mul.wide.u32 	%rd43, %r59, 8;
	add.s64 	%rd44, %rd1, %rd43;
	ld.global.f64 	%fd70, [%rd44];
	ld.shared.f64 	%fd71, [%r58+8];
	fma.rn.f64 	%fd72, %fd70, %fd71, %fd69;
	add.s32 	%r60, %r55, 2;
	mul.wide.u32 	%rd45, %r60, 8;
	add.s64 	%rd46, %rd1, %rd45;
	ld.global.f64 	%fd73, [%rd46];
	ld.shared.f64 	%fd74, [%r58+16];
	fma.rn.f64 	%fd75, %fd73, %fd74, %fd72;
	add.s32 	%r61, %r55, 3;
	mul.wide.u32 	%rd47, %r61, 8;
	add.s64 	%rd48, %rd1, %rd47;
	ld.global.f64 	%fd76, [%rd48];
	ld.shared.f64 	%fd77, [%r58+24];
	fma.rn.f64 	%fd78, %fd76, %fd77, %fd75;
	add.s32 	%r62, %r55, 4;
	mul.wide.u32 	%rd49, %r62, 8;
	add.s64 	%rd50, %rd1, %rd49;
	ld.global.f64 	%fd79, [%rd50];
	ld.shared.f64 	%fd80, [%r58+32];
	fma.rn.f64 	%fd81, %fd79, %fd80, %fd78;
	add.s32 	%r63, %r55, 5;
	mul.wide.u32 	%rd51, %r63, 8;
	add.s64 	%rd52, %rd1, %rd51;
	ld.global.f64 	%fd82, [%rd52];
	ld.shared.f64 	%fd83, [%r58+40];
	fma.rn.f64 	%fd84, %fd82, %fd83, %fd81;
	add.s32 	%r64, %r55, 6;
	mul.wide.u32 	%rd53, %r64, 8;
	add.s64 	%rd54, %rd1, %rd53;
	ld.global.f64 	%fd85, [%rd54];
	ld.shared.f64 	%fd86, [%r58+48];
	fma.rn.f64 	%fd87, %fd85, %fd86, %fd84;
	add.s32 	%r65, %r55, 7;
	mul.wide.u32 	%rd55, %r65, 8;
	add.s64 	%rd56, %rd1, %rd55;
	ld.global.f64 	%fd88, [%rd56];
	ld.shared.f64 	%fd89, [%r58+56];
	fma.rn.f64 	%fd115, %fd88, %fd89, %fd87;
	add.s32 	%r82, %r82, 8;
$L__BB3_14:
	setp.eq.s32 	%p9, %r10, 0;
	@%p9 bra 	$L__BB3_21;
	setp.lt.u32 	%p10, %r11, 3;
	@%p10 bra 	$L__BB3_17;
	add.s32 	%r66, %r82, %r15;
	mul.wide.u32 	%rd57, %r66, 8;
	add.s64 	%rd58, %rd1, %rd57;
	ld.global.f64 	%fd91, [%rd58];
	shl.b32 	%r67, %r82, 3;
	mov.u32 	%r68, shared_mem;
	add.s32 	%r69, %r68, %r67;
	ld.shared.f64 	%fd92, [%r69];
	fma.rn.f64 	%fd93, %fd91, %fd92, %fd115;
	add.s32 	%r70, %r66, 1;
	mul.wide.u32 	%rd59, %r70, 8;
	add.s64 	%rd60, %rd1, %rd59;
	ld.global.f64 	%fd94, [%rd60];
	ld.shared.f64 	%fd95, [%r69+8];
	fma.rn.f64 	%fd96, %fd94, %fd95, %fd93;
	add.s32 	%r71, %r66, 2;
	mul.wide.u32 	%rd61, %r71, 8;
	add.s64 	%rd62, %rd1, %rd61;
	ld.global.f64 	%fd97, [%rd62];
	ld.shared.f64 	%fd98, [%r69+16];
	fma.rn.f64 	%fd99, %fd97, %fd98, %fd96;
	add.s32 	%r72, %r66, 3;
	mul.wide.u32 	%rd63, %r72, 8;
	add.s64 	%rd64, %rd1, %rd63;
	ld.global.f64 	%fd100, [%rd64];
	ld.shared.f64 	%fd101, [%r69+24];
	fma.rn.f64 	%fd115, %fd100, %fd101, %fd99;
	add.s32 	%r82, %r82, 4;
$L__BB3_17:
	setp.eq.s32 	%p11, %r13, 0;
	@%p11 bra 	$L__BB3_21;
	setp.eq.s32 	%p12, %r13, 1;
	add.s32 	%r23, %r82, %r15;
	mul.wide.u32 	%rd65, %r23, 8;
	add.s64 	%rd66, %rd1, %rd65;
	ld.global.f64 	%fd102, [%rd66];
	shl.b32 	%r73, %r82, 3;
	mov.u32 	%r74, shared_mem;
	add.s32 	%r24, %r74, %r73;
	ld.shared.f64 	%fd103, [%r24];
	fma.rn.f64 	%fd115, %fd102, %fd103, %fd115;
	@%p12 bra 	$L__BB3_21;
	setp.eq.s32 	%p13, %r13, 2;
	add.s32 	%r75, %r23, 1;
	mul.wide.u32 	%rd67, %r75, 8;
	add.s64 	%rd68, %rd1, %rd67;
	ld.global.f64 	%fd104, [%rd68];
	ld.shared.f64 	%fd105, [%r24+8];
	fma.rn.f64 	%fd115, %fd104, %fd105, %fd115;
	@%p13 bra 	$L__BB3_21;
	add.s32 	%r76, %r23, 2;
	mul.wide.u32 	%rd69, %r76, 8;
	add.s64 	%rd70, %rd1, %rd69;
	ld.global.f64 	%fd106, [%rd70];
	ld.shared.f64 	%fd107, [%r24+16];
	fma.rn.f64 	%fd115, %fd106, %fd107, %fd115;
$L__BB3_21:
	mul.wide.u32 	%rd71, %r78, 8;
	add.s64 	%rd72, %rd2, %rd71;
	st.global.f64 	[%rd72], %fd115;
	add.s32 	%r78, %r78, %r3;
	setp.lt.u32 	%p14, %r78, %r26;
	@%p14 bra 	$L__BB3_8;
$L__BB3_22:
	ret;

}
	// .globl	_Z26A_times_x_kernel_opt_tiledPdS_S_jj
.visible .entry _Z26A_times_x_kernel_opt_tiledPdS_S_jj(
	.param .u64 .ptr .align 1 _Z26A_times_x_kernel_opt_tiledPdS_S_jj_param_0,
	.param .u64 .ptr .align 1 _Z26A_times_x_kernel_opt_tiledPdS_S_jj_param_1,
	.param .u64 .ptr .align 1 _Z26A_times_x_kernel_opt_tiledPdS_S_jj_param_2,
	.param .u32 _Z26A_times_x_kernel_opt_tiledPdS_S_jj_param_3,
	.param .u32 _Z26A_times_x_kernel_opt_tiledPdS_S_jj_param_4
)
{
	.reg .pred 	%p<29>;
	.reg .b32 	%r<54>;
	.reg .b64 	%rd<25>;
	.reg .b64 	%fd<65>;
	// demoted variable
	.shared .align 8 .b8 _ZZ26A_times_x_kernel_opt_tiledPdS_S_jjE13shared_matrix[2048];
	// demoted variable
	.shared .align 8 .b8 _ZZ26A_times_x_kernel_opt_tiledPdS_S_jjE13shared_vector[128];
	ld.param.u64 	%rd4, [_Z26A_times_x_kernel_opt_tiledPdS_S_jj_param_0];
	ld.param.u64 	%rd5, [_Z26A_times_x_kernel_opt_tiledPdS_S_jj_param_1];
	ld.param.u64 	%rd3, [_Z26A_times_x_kernel_opt_tiledPdS_S_jj_param_2];
	ld.param.u32 	%r30, [_Z26A_times_x_kernel_opt_tiledPdS_S_jj_param_3];
	ld.param.u32 	%r31, [_Z26A_times_x_kernel_opt_tiledPdS_S_jj_param_4];
	cvta.to.global.u64 	%rd1, %rd4;
	cvta.to.global.u64 	%rd2, %rd5;
	mov.u32 	%r33, %ctaid.x;
	mov.u32 	%r1, %tid.x;
	shl.b32 	%r34, %r33, 4;
	add.s32 	%r2, %r34, %r1;
	add.s32 	%r48, %r31, -1;
	shr.u32 	%r4, %r48, 4;
	shl.b32 	%r35, %r1, 3;
	mov.u32 	%r36, _ZZ26A_times_x_kernel_opt_tiledPdS_S_jjE13shared_vector;
	add.s32 	%r5, %r36, %r35;
	mul.lo.s32 	%r6, %r31, %r2;
	shl.b32 	%r37, %r1, 7;
	mov.u32 	%r38, _ZZ26A_times_x_kernel_opt_tiledPdS_S_jjE13shared_matrix;
	add.s32 	%r7, %r38, %r37;
	add.s32 	%r8, %r7, 16;
	add.s32 	%r9, %r6, 3;
	mov.f64 	%fd64, 0d0000000000000000;
	mov.b32 	%r49, 0;
$L__BB4_1:
	mov.u32 	%r11, %r49;
	setp.ge.u32 	%p1, %r2, %r30;
	min.u32 	%r39, %r48, 15;
	add.s32 	%r12, %r39, 1;
	shl.b32 	%r13, %r11, 4;
	add.s32 	%r14, %r13, %r1;
	setp.ge.u32 	%p2, %r14, %r31;
	mov.f64 	%fd63, 0d0000000000000000;
	or.pred  	%p3, %p1, %p2;
	@%p3 bra 	$L__BB4_3;
	mul.wide.u32 	%rd6, %r14, 8;
	add.s64 	%rd7, %rd2, %rd6;
	ld.global.f64 	%fd63, [%rd7];
$L__BB4_3:
	setp.ge.u32 	%p4, %r2, %r30;
	st.shared.f64 	[%r5], %fd63;
	bar.sync 	0;
	@%p4 bra 	$L__BB4_29;
	setp.ge.u32 	%p5, %r13, %r31;
	@%p5 bra 	$L__BB4_12;
	and.b32  	%r15, %r12, 3;
	setp.lt.u32 	%p6, %r48, 3;
	mov.b32 	%r53, 0;
	@%p6 bra 	$L__BB4_8;
	and.b32  	%r53, %r12, 28;
	neg.s32 	%r52, %r53;
	add.s32 	%r50, %r9, %r13;
	mov.u32 	%r51, %r8;
$L__BB4_7:
	add.s32 	%r41, %r50, -2;
	add.s32 	%r42, %r50, -3;
	mul.wide.u32 	%rd8, %r42, 8;
	add.s64 	%rd9, %rd1, %rd8;
	ld.global.f64 	%fd23, [%rd9];
	st.shared.f64 	[%r51+-16], %fd23;
	mul.wide.u32 	%rd10, %r41, 8;
	add.s64 	%rd11, %rd1, %rd10;
	ld.global.f64 	%fd24, [%rd11];
	st.shared.f64 	[%r51+-8], %fd24;
	add.s32 	%r43, %r50, -1;
	mul.wide.u32 	%rd12, %r43, 8;
	add.s64 	%rd13, %rd1, %rd12;
	ld.global.f64 	%fd25, [%rd13];
	st.shared.f64 	[%r51], %fd25;
	mul.wide.u32 	%rd14, %r50, 8;
	add.s64 	%rd15, %rd1, %rd14;
	ld.global.f64 	%fd26, [%rd15];
	st.shared.f64 	[%r51+8], %fd26;
	add.s32 	%r52, %r52, 4;
	add.s32 	%r51, %r51, 32;
	add.s32 	%r50, %r50, 4;
	setp.ne.s32 	%p7, %r52, 0;
	@%p7 bra 	$L__BB4_7;
$L__BB4_8:
	setp.eq.s32 	%p8, %r15, 0;
	@%p8 bra 	$L__BB4_12;
	add.s32 	%r44, %r13, %r6;
	add.s32 	%r26, %r44, %r53;
	mul.wide.u32 	%rd16, %r26, 8;
	add.s64 	%rd17, %rd1, %rd16;
	ld.global.f64 	%fd27, [%rd17];
	shl.b32 	%r45, %r53, 3;
	add.s32 	%r27, %r7, %r45;
	st.shared.f64 	[%r27], %fd27;
	setp.eq.s32 	%p9, %r15, 1;
	@%p9 bra 	$L__BB4_12;
	add.s32 	%r46, %r26, 1;
	mul.wide.u32 	%rd18, %r46, 8;
	add.s64 	%rd19, %rd1, %rd18;
	ld.global.f64 	%fd28, [%rd19];
	st.shared.f64 	[%r27+8], %fd28;
	setp.eq.s32 	%p10, %r15, 2;
	@%p10 bra 	$L__BB4_12;
	add.s32 	%r47, %r26, 2;
	mul.wide.u32 	%rd20, %r47, 8;
	add.s64 	%rd21, %rd1, %rd20;
	ld.global.f64 	%fd29, [%rd21];
	st.shared.f64 	[%r27+16], %fd29;
$L__BB4_12:
	setp.ge.u32 	%p11, %r13, %r31;
	bar.sync 	0;
	@%p11 bra 	$L__BB4_29;
	ld.shared.f64 	%fd30, [%r7];
	ld.shared.f64 	%fd31, [_ZZ26A_times_x_kernel_opt_tiledPdS_S_jjE13shared_vector];
	fma.rn.f64 	%fd64, %fd30, %fd31, %fd64;
	setp.eq.s32 	%p12, %r48, 0;
	@%p12 bra 	$L__BB4_29;
	ld.shared.f64 	%fd32, [%r7+8];
	ld.shared.f64 	%fd33, [_ZZ26A_times_x_kernel_opt_tiledPdS_S_jjE13shared_vector+8];
	fma.rn.f64 	%fd64, %fd32, %fd33, %fd64;
	setp.eq.s32 	%p13, %r12, 2;
	@%p13 bra 	$L__BB4_29;
	ld.shared.f64 	%fd34, [%r7+16];
	ld.shared.f64 	%fd35, [_ZZ26A_times_x_kernel_opt_tiledPdS_S_jjE13shared_vector+16];
	fma.rn.f64 	%fd64, %fd34, %fd35, %fd64;
	setp.eq.s32 	%p14, %r12, 3;
	@%p14 bra 	$L__BB4_29;
	ld.shared.f64 	%fd36, [%r7+24];
	ld.shared.f64 	%fd37, [_ZZ26A_times_x_kernel_opt_tiledPdS_S_jjE13shared_vector+24];
	fma.rn.f64 	%fd64, %fd36, %fd37, %fd64;
	setp.eq.s32 	%p15, %r12, 4;
	@%p15 bra 	$L__BB4_29;
	ld.shared.f64 	%fd38, [%r7+32];
	ld.shared.f64 	%fd39, [_ZZ26A_times_x_kernel_opt_tiledPdS_S_jjE13shared_vector+32];
	fma.rn.f64 	%fd64, %fd38, %fd39, %fd64;
	setp.eq.s32 	%p16, %r12, 5;
	@%p16 bra 	$L__BB4_29;
	ld.shared.f64 	%fd40, [%r7+40];
	ld.shared.f64 	%fd41, [_ZZ26A_times_x_kernel_opt_tiledPdS_S_jjE13shared_vector+40];
	fma.rn.f64 	%fd64, %fd40, %fd41, %fd64;
	setp.eq.s32 	%p17, %r12, 6;
	@%p17 bra 	$L__BB4_29;
	ld.shared.f64 	%fd42, [%r7+48];
	ld.shared.f64 	%fd43, [_ZZ26A_times_x_kernel_opt_tiledPdS_S_jjE13shared_vector+48];
	fma.rn.f64 	%fd64, %fd42, %fd43, %fd64;
	setp.eq.s32 	%p18, %r12, 7;
	@%p18 bra 	$L__BB4_29;
	ld.shared.f64 	%fd44, [%r7+56];
	ld.shared.f64 	%fd45, [_ZZ26A_times_x_kernel_opt_tiledPdS_S_jjE13shared_vector+56];
	fma.rn.f64 	%fd64, %fd44, %fd45, %fd64;
	setp.eq.s32 	%p19, %r12, 8;
	@%p19 bra 	$L__BB4_29;
	ld.shared.f64 	%fd46, [%r7+64];
	ld.shared.f64 	%fd47, [_ZZ26A_times_x_kernel_opt_tiledPdS_S_jjE13shared_vector+64];
	fma.rn.f64 	%fd64, %fd46, %fd47, %fd64;
	setp.eq.s32 	%p20, %r12, 9;
	@%p20 bra 	$L__BB4_29;
	ld.shared.f64 	%fd48, [%r7+72];
	ld.shared.f64 	%fd49, [_ZZ26A_times_x_kernel_opt_tiledPdS_S_jjE13shared_vector+72];
	fma.rn.f64 	%fd64, %fd48, %fd49, %fd64;
	setp.eq.s32 	%p21, %r12, 10;
	@%p21 bra 	$L__BB4_29;
	ld.shared.f64 	%fd50, [%r7+80];
	ld.shared.f64 	%fd51, [_ZZ26A_times_x_kernel_opt_tiledPdS_S_jjE13shared_vector+80];
	fma.rn.f64 	%fd64, %fd50, %fd51, %fd64;
	setp.eq.s32 	%p22, %r12, 11;
	@%p22 bra 	$L__BB4_29;
	ld.shared.f64 	%fd52, [%r7+88];
	ld.shared.f64 	%fd53, [_ZZ26A_times_x_kernel_opt_tiledPdS_S_jjE13shared_vector+88];
	fma.rn.f64 	%fd64, %fd52, %fd53, %fd64;
	setp.eq.s32 	%p23, %r12, 12;
	@%p23 bra 	$L__BB4_29;
	ld.shared.f64 	%fd54, [%r7+96];
	ld.shared.f64 	%fd55, [_ZZ26A_times_x_kernel_opt_tiledPdS_S_jjE13shared_vector+96];
	fma.rn.f64 	%fd64, %fd54, %fd55, %fd64;
	setp.eq.s32 	%p24, %r12, 13;
	@%p24 bra 	$L__BB4_29;
	ld.shared.f64 	%fd56, [%r7+104];
	ld.shared.f64 	%fd57, [_ZZ26A_times_x_kernel_opt_tiledPdS_S_jjE13shared_vector+104];
	fma.rn.f64 	%fd64, %fd56, %fd57, %fd64;
	setp.eq.s32 	%p25, %r12, 14;
	@%p25 bra 	$L__BB4_29;
	ld.shared.f64 	%fd58, [%r7+112];
	ld.shared.f64 	%fd59, [_ZZ26A_times_x_kernel_opt_tiledPdS_S_jjE13shared_vector+112];
	fma.rn.f64 	%fd64, %fd58, %fd59, %fd64;
	setp.eq.s32 	%p26, %r12, 15;
	@%p26 bra 	$L__BB4_29;
	ld.shared.f64 	%fd60, [%r7+120];
	ld.shared.f64 	%fd61, [_ZZ26A_times_x_kernel_opt_tiledPdS_S_jjE13shared_vector+120];
	fma.rn.f64 	%fd64, %fd60, %fd61, %fd64;
$L__BB4_29:
	bar.sync 	0;
	add.s32 	%r49, %r11, 1;
	add.s32 	%r48, %r48, -16;
	setp.ne.s32 	%p27, %r11, %r4;
	@%p27 bra 	$L__BB4_1;
	setp.ge.u32 	%p28, %r2, %r30;
	@%p28 bra 	$L__BB4_32;
	cvta.to.global.u64 	%rd22, %rd3;
	mul.wide.u32 	%rd23, %r2, 8;
	add.s64 	%rd24, %rd22, %rd23;
	st.global.f64 	[%rd24], %fd64;
$L__BB4_32:
	ret;

}


// ===== COMPILED SASS (sm_100) =====

	.target	sm_100

	.elftype	@"ET_EXEC"


//--------------------- .note.nv.tkinfo           --------------------------
	.section	.note.nv.tkinfo,"",@"SHT_NOTE"
	.sectionflags	@"SHF_NOTE_NV_TKINFO"
	.tkinfo
        /*0018*/ 	.word	0x00000002
        /*0030*/ 	.string	""
        /*0030*/ 	.string	"ptxas"
        /*0030*/ 	.string	"Cuda compilation tools, release 13.0, V13.0.88"
        /*0030*/ 	.string	"Build cuda_13.0.r13.0/compiler.36424714_0"
        /*0030*/ 	.string	"-arch sm_100 -m 64 "



//--------------------- .note.nv.cuinfo           --------------------------
	.section	.note.nv.cuinfo,"",@"SHT_NOTE"
	.sectionflags	@"SHF_NOTE_NV_CUINFO"
        /*0018*/ 	.short	0x0002
        /*001a*/ 	.short	0x0064
        /*001c*/ 	.short	0x0082
	.zero		2


//--------------------- .nv.info                  --------------------------
	.section	.nv.info,"",@"SHT_CUDA_INFO"
	.align	4


	//----- nvinfo : EIATTR_REGCOUNT
	.align		4
        /*0000*/ 	.byte	0x04, 0x2f
        /*0002*/ 	.short	(.L_1 - .L_0)
	.align		4
.L_0:
        /*0004*/ 	.word	index@(_Z12daxpy_kerneldPdS_j)
        /*0008*/ 	.word	0x00000012


	//----- nvinfo : EIATTR_FRAME_SIZE
	.align		4
.L_1:
        /*000c*/ 	.byte	0x04, 0x11
        /*000e*/ 	.short	(.L_3 - .L_2)
	.align		4
.L_2:
        /*0010*/ 	.word	index@(_Z12daxpy_kerneldPdS_j)
        /*0014*/ 	.word	0x00000000


	//----- nvinfo : EIATTR_REGCOUNT
	.align		4
.L_3:
        /*0018*/ 	.byte	0x04, 0x2f
        /*001a*/ 	.short	(.L_5 - .L_4)
	.align		4
.L_4:
        /*001c*/ 	.word	index@(_Z24vec_dot_kernel_optimizedPdS_jS_)
        /*0020*/ 	.word	0x00000014


	//----- nvinfo : EIATTR_FRAME_SIZE
	.align		4
.L_5:
        /*0024*/ 	.byte	0x04, 0x11
        /*0026*/ 	.short	(.L_7 - .L_6)
	.align		4
.L_6:
        /*0028*/ 	.word	index@(_Z24vec_dot_kernel_optimizedPdS_jS_)
        /*002c*/ 	.word	0x00000000


	//----- nvinfo : EIATTR_REGCOUNT
	.align		4
.L_7:
        /*0030*/ 	.byte	0x04, 0x2f
        /*0032*/ 	.short	(.L_9 - .L_8)
	.align		4
.L_8:
        /*0034*/ 	.word	index@(_Z16A_times_x_kernelPdS_S_jj)
        /*0038*/ 	.word	0x00000020


	//----- nvinfo : EIATTR_FRAME_SIZE
	.align		4
.L_9:
        /*003c*/ 	.byte	0x04, 0x11
        /*003e*/ 	.short	(.L_11 - .L_10)
	.align		4
.L_10:
        /*0040*/ 	.word	index@(_Z16A_times_x_kernelPdS_S_jj)
        /*0044*/ 	.word	0x00000000


	//----- nvinfo : EIATTR_REGCOUNT
	.align		4
.L_11:
        /*0048*/ 	.byte	0x04, 0x2f
        /*004a*/ 	.short	(.L_13 - .L_12)
	.align		4
.L_12:
        /*004c*/ 	.word	index@(_Z20A_times_x_kernel_optPdS_S_jj)
        /*0050*/ 	.word	0x00000020


	//----- nvinfo : EIATTR_FRAME_SIZE
	.align		4
.L_13:
        /*0054*/ 	.byte	0x04, 0x11
        /*0056*/ 	.short	(.L_15 - .L_14)
	.align		4
.L_14:
        /*0058*/ 	.word	index@(_Z20A_times_x_kernel_optPdS_S_jj)
        /*005c*/ 	.word	0x00000000


	//----- nvinfo : EIATTR_REGCOUNT
	.align		4
.L_15:
        /*0060*/ 	.byte	0x04, 0x2f
        /*0062*/ 	.short	(.L_17 - .L_16)
	.align		4
.L_16:
        /*0064*/ 	.word	index@(_Z26A_times_x_kernel_opt_tiledPdS_S_jj)
        /*0068*/ 	.word	0x00000020


	//----- nvinfo : EIATTR_FRAME_SIZE
	.align		4
.L_17:
        /*006c*/ 	.byte	0x04, 0x11
        /*006e*/ 	.short	(.L_19 - .L_18)
	.align		4
.L_18:
        /*0070*/ 	.word	index@(_Z26A_times_x_kernel_opt_tiledPdS_S_jj)
        /*0074*/ 	.word	0x00000000


	//----- nvinfo : EIATTR_MIN_STACK_SIZE
	.align		4
.L_19:
        /*0078*/ 	.byte	0x04, 0x12
        /*007a*/ 	.short	(.L_21 - .L_20)
	.align		4
.L_20:
        /*007c*/ 	.word	index@(_Z26A_times_x_kernel_opt_tiledPdS_S_jj)
        /*0080*/ 	.word	0x00000000


	//----- nvinfo : EIATTR_MIN_STACK_SIZE
	.align		4
.L_21:
        /*0084*/ 	.byte	0x04, 0x12
        /*0086*/ 	.short	(.L_23 - .L_22)
	.align		4
.L_22:
        /*0088*/ 	.word	index@(_Z20A_times_x_kernel_optPdS_S_jj)
        /*008c*/ 	.word	0x00000000


	//----- nvinfo : EIATTR_MIN_STACK_SIZE
	.align		4
.L_23:
        /*0090*/ 	.byte	0x04, 0x12
        /*0092*/ 	.short	(.L_25 - .L_24)
	.align		4
.L_24:
        /*0094*/ 	.word	index@(_Z16A_times_x_kernelPdS_S_jj)
        /*0098*/ 	.word	0x00000000


	//----- nvinfo : EIATTR_MIN_STACK_SIZE
	.align		4
.L_25:
        /*009c*/ 	.byte	0x04, 0x12
        /*009e*/ 	.short	(.L_27 - .L_26)
	.align		4
.L_26:
        /*00a0*/ 	.word	index@(_Z24vec_dot_kernel_optimizedPdS_jS_)
        /*00a4*/ 	.word	0x00000000


	//----- nvinfo : EIATTR_MIN_STACK_SIZE
	.align		4
.L_27:
        /*00a8*/ 	.byte	0x04, 0x12
        /*00aa*/ 	.short	(.L_29 - .L_28)
	.align		4
.L_28:
        /*00ac*/ 	.word	index@(_Z12daxpy_kerneldPdS_j)
        /*00b0*/ 	.word	0x00000000
.L_29:


//--------------------- .nv.compat                --------------------------
	.section	.nv.compat,"",@"SHT_CUDA_COMPAT_INFO"
	.align	4
        /*0000*/ 	.byte	0x02, 0x09, 0x00, 0x00, 0x02, 0x02, 0x01, 0x00, 0x02, 0x05, 0x05, 0x00, 0x03, 0x07, 0x01, 0x01
        /*0010*/ 	.byte	0x02, 0x03, 0x00, 0x00, 0x02, 0x06, 0x01, 0x00, 0x04, 0x0b, 0x08, 0x00, 0x01, 0x00, 0x00, 0x00
        /*0020*/ 	.byte	0x00, 0x00, 0x00, 0x00


//--------------------- .nv.info._Z26A_times_x_kernel_opt_tiledPdS_S_jj --------------------------
	.section	.nv.info._Z26A_times_x_kernel_opt_tiledPdS_S_jj,"",@"SHT_CUDA_INFO"
	.sectionflags	@""
	.align	4


	//----- nvinfo : EIATTR_CUDA_API_VERSION
	.align		4
        /*0000*/ 	.byte	0x04, 0x37
        /*0002*/ 	.short	(.L_31 - .L_30)
.L_30:
        /*0004*/ 	.word	0x00000082


	//----- nvinfo : EIATTR_KPARAM_INFO
	.align		4
.L_31:
        /*0008*/ 	.byte	0x04, 0x17
        /*000a*/ 	.short	(.L_33 - .L_32)
.L_32:
        /*000c*/ 	.word	0x00000000
        /*0010*/ 	.short	0x0004
        /*0012*/ 	.short	0x001c
        /*0014*/ 	.byte	0x00, 0xf0, 0x11, 0x00


	//----- nvinfo : EIATTR_KPARAM_INFO
	.align		4
.L_33:
        /*0018*/ 	.byte	0x04, 0x17
        /*001a*/ 	.short	(.L_35 - .L_34)
.L_34:
        /*001c*/ 	.word	0x00000000
        /*0020*/ 	.short	0x0003
        /*0022*/ 	.short	0x0018
        /*0024*/ 	.byte	0x00, 0xf0, 0x11, 0x00


	//----- nvinfo : EIATTR_KPARAM_INFO
	.align		4
.L_35:
        /*0028*/ 	.byte	0x04, 0x17
        /*002a*/ 	.short	(.L_37 - .L_36)
.L_36:
        /*002c*/ 	.word	0x00000000
        /*0030*/ 	.short	0x0002
        /*0032*/ 	.short	0x0010
        /*0034*/ 	.byte	0x00, 0xf5, 0x21, 0x00


	//----- nvinfo : EIATTR_KPARAM_INFO
	.align		4
.L_37:
        /*0038*/ 	.byte	0x04, 0x17
        /*003a*/ 	.short	(.L_39 - .L_38)
.L_38:
        /*003c*/ 	.word	0x00000000
        /*0040*/ 	.short	0x0001
        /*0042*/ 	.short	0x0008
        /*0044*/ 	.byte	0x00, 0xf5, 0x21, 0x00


	//----- nvinfo : EIATTR_KPARAM_INFO
	.align		4
.L_39:
        /*0048*/ 	.byte	0x04, 0x17
        /*004a*/ 	.short	(.L_41 - .L_40)
.L_40:
        /*004c*/ 	.word	0x00000000
        /*0050*/ 	.short	0x0000
        /*0052*/ 	.short	0x0000
        /*0054*/ 	.byte	0x00, 0xf5, 0x21, 0x00


	//----- nvinfo : EIATTR_SPARSE_MMA_MASK
	.align		4
.L_41:
        /*0058*/ 	.byte	0x03, 0x50
        /*005a*/ 	.short	0x0000


	//----- nvinfo : EIATTR_MAXREG_COUNT
	.align		4
        /*005c*/ 	.byte	0x03, 0x1b
        /*005e*/ 	.short	0x00ff


	//----- nvinfo : EIATTR_NUM_BARRIERS
	.align		4
        /*0060*/ 	.byte	0x02, 0x4c
        /*0062*/ 	.byte	0x01
	.zero		1


	//----- nvinfo : EIATTR_MERCURY_ISA_VERSION
	.align		4
        /*0064*/ 	.byte	0x03, 0x5f
        /*0066*/ 	.short	0x0101


	//----- nvinfo : EIATTR_VRC_CTA_INIT_COUNT
	.align		4
        /*0068*/ 	.byte	0x02, 0x4a
	.zero		1
	.zero		1


	//----- nvinfo : EIATTR_EXIT_INSTR_OFFSETS
	.align		4
        /*006c*/ 	.byte	0x04, 0x1c
        /*006e*/ 	.short	(.L_43 - .L_42)


	//   ....[0]....
.L_42:
        /*0070*/ 	.word	0x00001060


	//   ....[1]....
        /*0074*/ 	.word	0x000010a0


	//----- nvinfo : EIATTR_CRS_STACK_SIZE
	.align		4
.L_43:
        /*0078*/ 	.byte	0x04, 0x1e
        /*007a*/ 	.short	(.L_45 - .L_44)
.L_44:
        /*007c*/ 	.word	0x00000000


	//----- nvinfo : EIATTR_CBANK_PARAM_SIZE
	.align		4
.L_45:
        /*0080*/ 	.byte	0x03, 0x19
        /*0082*/ 	.short	0x0020


	//----- nvinfo : EIATTR_PARAM_CBANK
	.align		4
        /*0084*/ 	.byte	0x04, 0x0a
        /*0086*/ 	.short	(.L_47 - .L_46)
	.align		4
.L_46:
        /*0088*/ 	.word	index@(.nv.constant0._Z26A_times_x_kernel_opt_tiledPdS_S_jj)
        /*008c*/ 	.short	0x0380
        /*008e*/ 	.short	0x0020


	//----- nvinfo : EIATTR_SW_WAR
	.align		4
.L_47:
        /*0090*/ 	.byte	0x04, 0x36
        /*0092*/ 	.short	(.L_49 - .L_48)
.L_48:
        /*0094*/ 	.word	0x00000008
.L_49:


//--------------------- .nv.info._Z20A_times_x_kernel_optPdS_S_jj --------------------------
	.section	.nv.info._Z20A_times_x_kernel_optPdS_S_jj,"",@"SHT_CUDA_INFO"
	.sectionflags	@""
	.align	4


	//----- nvinfo : EIATTR_CUDA_API_VERSION
	.align		4
        /*0000*/ 	.byte	0x04, 0x37
        /*0002*/ 	.short	(.L_51 - .L_50)
.L_50:
        /*0004*/ 	.word	0x00000082


	//----- nvinfo : EIATTR_KPARAM_INFO
	.align		4
.L_51:
        /*0008*/ 	.byte	0x04, 0x17
        /*000a*/ 	.short	(.L_53 - .L_52)
.L_52:
        /*000c*/ 	.word	0x00000000
        /*0010*/ 	.short	0x0004
        /*0012*/ 	.short	0x001c
        /*0014*/ 	.byte	0x00, 0xf0, 0x11, 0x00


	//----- nvinfo : EIATTR_KPARAM_INFO
	.align		4
.L_53:
        /*0018*/ 	.byte	0x04, 0x17
        /*001a*/ 	.short	(.L_55 - .L_54)
.L_54:
        /*001c*/ 	.word	0x00000000
        /*0020*/ 	.short	0x0003
        /*0022*/ 	.short	0x0018
        /*0024*/ 	.byte	0x00, 0xf0, 0x11, 0x00


	//----- nvinfo : EIATTR_KPARAM_INFO
	.align		4
.L_55:
        /*0028*/ 	.byte	0x04, 0x17
        /*002a*/ 	.short	(.L_57 - .L_56)
.L_56:
        /*002c*/ 	.word	0x00000000
        /*0030*/ 	.short	0x0002
        /*0032*/ 	.short	0x0010
        /*0034*/ 	.byte	0x00, 0xf5, 0x21, 0x00


	//----- nvinfo : EIATTR_KPARAM_INFO
	.align		4
.L_57:
        /*0038*/ 	.byte	0x04, 0x17
        /*003a*/ 	.short	(.L_59 - .L_58)
.L_58:
        /*003c*/ 	.word	0x00000000
        /*0040*/ 	.short	0x0001
        /*0042*/ 	.short	0x0008
        /*0044*/ 	.byte	0x00, 0xf5, 0x21, 0x00


	//----- nvinfo : EIATTR_KPARAM_INFO
	.align		4
.L_59:
        /*0048*/ 	.byte	0x04, 0x17
        /*004a*/ 	.short	(.L_61 - .L_60)
.L_60:
        /*004c*/ 	.word	0x00000000
        /*0050*/ 	.short	0x0000
        /*0052*/ 	.short	0x0000
        /*0054*/ 	.byte	0x00, 0xf5, 0x21, 0x00


	//----- nvinfo : EIATTR_SPARSE_MMA_MASK
	.align		4
.L_61:
        /*0058*/ 	.byte	0x03, 0x50
        /*005a*/ 	.short	0x0000


	//----- nvinfo : EIATTR_MAXREG_COUNT
	.align		4
        /*005c*/ 	.byte	0x03, 0x1b
        /*005e*/ 	.short	0x00ff


	//----- nvinfo : EIATTR_NUM_BARRIERS
	.align		4
        /*0060*/ 	.byte	0x02, 0x4c
        /*0062*/ 	.byte	0x01
	.zero		1


	//----- nvinfo : EIATTR_MERCURY_ISA_VERSION
	.align		4
        /*0064*/ 	.byte	0x03, 0x5f
        /*0066*/ 	.short	0x0101


	//----- nvinfo : EIATTR_VRC_CTA_INIT_COUNT
	.align		4
        /*0068*/ 	.byte	0x02, 0x4a
	.zero		1
	.zero		1


	//----- nvinfo : EIATTR_EXIT_INSTR_OFFSETS
	.align		4
        /*006c*/ 	.byte	0x04, 0x1c
        /*006e*/ 	.short	(.L_63 - .L_62)


	//   ....[0]....
.L_62:
        /*0070*/ 	.word	0x000001e0


	//   ....[1]....
        /*0074*/ 	.word	0x00000280


	//   ....[2]....
        /*0078*/ 	.word	0x00000f00


	//----- nvinfo : EIATTR_CRS_STACK_SIZE
	.align		4
.L_63:
        /*007c*/ 	.byte	0x04, 0x1e
        /*007e*/ 	.short	(.L_65 - .L_64)
.L_64:
        /*0080*/ 	.word	0x00000000


	//----- nvinfo : EIATTR_CBANK_PARAM_SIZE
	.align		4
.L_65:
        /*0084*/ 	.byte	0x03, 0x19
        /*0086*/ 	.short	0x0020


	//----- nvinfo : EIATTR_PARAM_CBANK
	.align		4
        /*0088*/ 	.byte	0x04, 0x0a
        /*008a*/ 	.short	(.L_67 - .L_66)
	.align		4
.L_66:
        /*008c*/ 	.word	index@(.nv.constant0._Z20A_times_x_kernel_optPdS_S_jj)
        /*0090*/ 	.short	0x0380
        /*0092*/ 	.short	0x0020


	//----- nvinfo : EIATTR_SW_WAR
	.align		4
.L_67:
        /*0094*/ 	.byte	0x04, 0x36
        /*0096*/ 	.short	(.L_69 - .L_68)
.L_68:
        /*0098*/ 	.word	0x00000008
.L_69:


//--------------------- .nv.info._Z16A_times_x_kernelPdS_S_jj --------------------------
	.section	.nv.info._Z16A_times_x_kernelPdS_S_jj,"",@"SHT_CUDA_INFO"
	.sectionflags	@""
	.align	4


	//----- nvinfo : EIATTR_CUDA_API_VERSION
	.align		4
        /*0000*/ 	.byte	0x04, 0x37
        /*0002*/ 	.short	(.L_71 - .L_70)
.L_70:
        /*0004*/ 	.word	0x00000082


	//----- nvinfo : EIATTR_KPARAM_INFO
	.align		4
.L_71:
        /*0008*/ 	.byte	0x04, 0x17
        /*000a*/ 	.short	(.L_73 - .L_72)
.L_72:
        /*000c*/ 	.word	0x00000000
        /*0010*/ 	.short	0x0004
        /*0012*/ 	.short	0x001c
        /*0014*/ 	.byte	0x00, 0xf0, 0x11, 0x00


	//----- nvinfo : EIATTR_KPARAM_INFO
	.align		4
.L_73:
        /*0018*/ 	.byte	0x04, 0x17
        /*001a*/ 	.short	(.L_75 - .L_74)
.L_74:
        /*001c*/ 	.word	0x00000000
        /*0020*/ 	.short	0x0003
        /*0022*/ 	.short	0x0018
        /*0024*/ 	.byte	0x00, 0xf0, 0x11, 0x00


	//----- nvinfo : EIATTR_KPARAM_INFO
	.align		4
.L_75:
        /*0028*/ 	.byte	0x04, 0x17
        /*002a*/ 	.short	(.L_77 - .L_76)
.L_76:
        /*002c*/ 	.word	0x00000000
        /*0030*/ 	.short	0x0002
        /*0032*/ 	.short	0x0010
        /*0034*/ 	.byte	0x00, 0xf5, 0x21, 0x00


	//----- nvinfo : EIATTR_KPARAM_INFO
	.align		4
.L_77:
        /*0038*/ 	.byte	0x04, 0x17
        /*003a*/ 	.short	(.L_79 - .L_78)
.L_78:
        /*003c*/ 	.word	0x00000000
        /*0040*/ 	.short	0x0001
        /*0042*/ 	.short	0x0008
        /*0044*/ 	.byte	0x00, 0xf5, 0x21, 0x00


	//----- nvinfo : EIATTR_KPARAM_INFO
	.align		4
.L_79:
        /*0048*/ 	.byte	0x04, 0x17
        /*004a*/ 	.short	(.L_81 - .L_80)
.L_80:
        /*004c*/ 	.word	0x00000000
        /*0050*/ 	.short	0x0000
        /*0052*/ 	.short	0x0000
        /*0054*/ 	.byte	0x00, 0xf5, 0x21, 0x00


	//----- nvinfo : EIATTR_SPARSE_MMA_MASK
	.align		4
.L_81:
        /*0058*/ 	.byte	0x03, 0x50
        /*005a*/ 	.short	0x0000


	//----- nvinfo : EIATTR_MAXREG_COUNT
	.align		4
        /*005c*/ 	.byte	0x03, 0x1b
        /*005e*/ 	.short	0x00ff


	//----- nvinfo : EIATTR_MERCURY_ISA_VERSION
	.align		4
        /*0060*/ 	.byte	0x03, 0x5f
        /*0062*/ 	.short	0x0101


	//----- nvinfo : EIATTR_VRC_CTA_INIT_COUNT
	.align		4
        /*0064*/ 	.byte	0x02, 0x4a
	.zero		1
	.zero		1


	//----- nvinfo : EIATTR_EXIT_INSTR_OFFSETS
	.align		4
        /*0068*/ 	.byte	0x04, 0x1c
        /*006a*/ 	.short	(.L_83 - .L_82)


	//   ....[0]....
.L_82:
        /*006c*/ 	.word	0x00000090


	//   ....[1]....
        /*0070*/ 	.word	0x00000140


	//   ....[2]....
        /*0074*/ 	.word	0x00000e30


	//----- nvinfo : EIATTR_CRS_STACK_SIZE
	.align		4
.L_83:
        /*0078*/ 	.byte	0x04, 0x1e
        /*007a*/ 	.short	(.L_85 - .L_84)
.L_84:
        /*007c*/ 	.word	0x00000000


	//----- nvinfo : EIATTR_CBANK_PARAM_SIZE
	.align		4
.L_85:
        /*0080*/ 	.byte	0x03, 0x19
        /*0082*/ 	.short	0x0020


	//----- nvinfo : EIATTR_PARAM_CBANK
	.align		4
        /*0084*/ 	.byte	0x04, 0x0a
        /*0086*/ 	.short	(.L_87 - .L_86)
	.align		4
.L_86:
        /*0088*/ 	.word	index@(.nv.constant0._Z16A_times_x_kernelPdS_S_jj)
        /*008c*/ 	.short	0x0380
        /*008e*/ 	.short	0x0020


	//----- nvinfo : EIATTR_SW_WAR
	.align		4
.L_87:
        /*0090*/ 	.byte	0x04, 0x36
        /*0092*/ 	.short	(.L_89 - .L_88)
.L_88:
        /*0094*/ 	.word	0x00000008
.L_89:


//--------------------- .nv.info._Z24vec_dot_kernel_optimizedPdS_jS_ --------------------------
	.section	.nv.info._Z24vec_dot_kernel_optimizedPdS_jS_,"",@"SHT_CUDA_INFO"
	.sectionflags	@""
	.align	4


	//----- nvinfo : EIATTR_CUDA_API_VERSION
	.align		4
        /*0000*/ 	.byte	0x04, 0x37
        /*0002*/ 	.short	(.L_91 - .L_90)
.L_90:
        /*0004*/ 	.word	0x00000082


	//----- nvinfo : EIATTR_KPARAM_INFO
	.align		4
.L_91:
        /*0008*/ 	.byte	0x04, 0x17
        /*000a*/ 	.short	(.L_93 - .L_92)
.L_92:
        /*000c*/ 	.word	0x00000000
        /*0010*/ 	.short	0x0003
        /*0012*/ 	.short	0x0018
        /*0014*/ 	.byte	0x00, 0xf5, 0x21, 0x00


	//----- nvinfo : EIATTR_KPARAM_INFO
	.align		4
.L_93:
        /*0018*/ 	.byte	0x04, 0x17
        /*001a*/ 	.short	(.L_95 - .L_94)
.L_94:
        /*001c*/ 	.word	0x00000000
        /*0020*/ 	.short	0x0002
        /*0022*/ 	.short	0x0010
        /*0024*/ 	.byte	0x00, 0xf0, 0x11, 0x00


	//----- nvinfo : EIATTR_KPARAM_INFO
	.align		4
.L_95:
        /*0028*/ 	.byte	0x04, 0x17
        /*002a*/ 	.short	(.L_97 - .L_96)
.L_96:
        /*002c*/ 	.word	0x00000000
        /*0030*/ 	.short	0x0001
        /*0032*/ 	.short	0x0008
        /*0034*/ 	.byte	0x00, 0xf5, 0x21, 0x00


	//----- nvinfo : EIATTR_KPARAM_INFO
	.align		4
.L_97:
        /*0038*/ 	.byte	0x04, 0x17
        /*003a*/ 	.short	(.L_99 - .L_98)
.L_98:
        /*003c*/ 	.word	0x00000000
        /*0040*/ 	.short	0x0000
        /*0042*/ 	.short	0x0000
        /*0044*/ 	.byte	0x00, 0xf5, 0x21, 0x00


	//----- nvinfo : EIATTR_SPARSE_MMA_MASK
	.align		4
.L_99:
        /*0048*/ 	.byte	0x03, 0x50
        /*004a*/ 	.short	0x0000


	//----- nvinfo : EIATTR_MAXREG_COUNT
	.align		4
        /*004c*/ 	.byte	0x03, 0x1b
        /*004e*/ 	.short	0x00ff


	//----- nvinfo : EIATTR_NUM_BARRIERS
	.align		4
        /*0050*/ 	.byte	0x02, 0x4c
        /*0052*/ 	.byte	0x01
	.zero		1


	//----- nvinfo : EIATTR_MERCURY_ISA_VERSION
	.align		4
        /*0054*/ 	.byte	0x03, 0x5f
        /*0056*/ 	.short	0x0101


	//----- nvinfo : EIATTR_VRC_CTA_INIT_COUNT
	.align		4
        /*0058*/ 	.byte	0x02, 0x4a
	.zero		1
	.zero		1


	//----- nvinfo : EIATTR_EXIT_INSTR_OFFSETS
	.align		4
        /*005c*/ 	.byte	0x04, 0x1c
        /*005e*/ 	.short	(.L_101 - .L_100)


	//   ....[0]....
.L_100:
        /*0060*/ 	.word	0x00000380


	//----- nvinfo : EIATTR_CRS_STACK_SIZE
	.align		4
.L_101:
        /*0064*/ 	.byte	0x04, 0x1e
        /*0066*/ 	.short	(.L_103 - .L_102)
.L_102:
        /*0068*/ 	.word	0x00000000


	//----- nvinfo : EIATTR_CBANK_PARAM_SIZE
	.align		4
.L_103:
        /*006c*/ 	.byte	0x03, 0x19
        /*006e*/ 	.short	0x0020


	//----- nvinfo : EIATTR_PARAM_CBANK
	.align		4
        /*0070*/ 	.byte	0x04, 0x0a
        /*0072*/ 	.short	(.L_105 - .L_104)
	.align		4
.L_104:
        /*0074*/ 	.word	index@(.nv.constant0._Z24vec_dot_kernel_optimizedPdS_jS_)
        /*0078*/ 	.short	0x0380
        /*007a*/ 	.short	0x0020


	//----- nvinfo : EIATTR_SW_WAR
	.align		4
.L_105:
        /*007c*/ 	.byte	0x04, 0x36
        /*007e*/ 	.short	(.L_107 - .L_106)
.L_106:
        /*0080*/ 	.word	0x00000008
.L_107:


//--------------------- .nv.info._Z12daxpy_kerneldPdS_j --------------------------
	.section	.nv.info._Z12daxpy_kerneldPdS_j,"",@"SHT_CUDA_INFO"
	.sectionflags	@""
	.align	4


	//----- nvinfo : EIATTR_CUDA_API_VERSION
	.align		4
        /*0000*/ 	.byte	0x04, 0x37
        /*0002*/ 	.short	(.L_109 - .L_108)
.L_108:
        /*0004*/ 	.word	0x00000082


	//----- nvinfo : EIATTR_KPARAM_INFO
	.align		4
.L_109:
        /*0008*/ 	.byte	0x04, 0x17
        /*000a*/ 	.short	(.L_111 - .L_110)
.L_110:
        /*000c*/ 	.word	0x00000000
        /*0010*/ 	.short	0x0003
        /*0012*/ 	.short	0x0018
        /*0014*/ 	.byte	0x00, 0xf0, 0x11, 0x00


	//----- nvinfo : EIATTR_KPARAM_INFO
	.align		4
.L_111:
        /*0018*/ 	.byte	0x04, 0x17
        /*001a*/ 	.short	(.L_113 - .L_112)
.L_112:
        /*001c*/ 	.word	0x00000000
        /*0020*/ 	.short	0x0002
        /*0022*/ 	.short	0x0010
        /*0024*/ 	.byte	0x00, 0xf5, 0x21, 0x00


	//----- nvinfo : EIATTR_KPARAM_INFO
	.align		4
.L_113:
        /*0028*/ 	.byte	0x04, 0x17
        /*002a*/ 	.short	(.L_115 - .L_114)
.L_114:
        /*002c*/ 	.word	0x00000000
        /*0030*/ 	.short	0x0001
        /*0032*/ 	.short	0x0008
        /*0034*/ 	.byte	0x00, 0xf5, 0x21, 0x00


	//----- nvinfo : EIATTR_KPARAM_INFO
	.align		4
.L_115:
        /*0038*/ 	.byte	0x04, 0x17
        /*003a*/ 	.short	(.L_117 - .L_116)
.L_116:
        /*003c*/ 	.word	0x00000000
        /*0040*/ 	.short	0x0000
        /*0042*/ 	.short	0x0000
        /*0044*/ 	.byte	0x00, 0xf0, 0x21, 0x00


	//----- nvinfo : EIATTR_SPARSE_MMA_MASK
	.align		4
.L_117:
        /*0048*/ 	.byte	0x03, 0x50
        /*004a*/ 	.short	0x0000


	//----- nvinfo : EIATTR_MAXREG_COUNT
	.align		4
        /*004c*/ 	.byte	0x03, 0x1b
        /*004e*/ 	.short	0x00ff


	//----- nvinfo : EIATTR_MERCURY_ISA_VERSION
	.align		4
        /*0050*/ 	.byte	0x03, 0x5f
        /*0052*/ 	.short	0x0101


	//----- nvinfo : EIATTR_VRC_CTA_INIT_COUNT
	.align		4
        /*0054*/ 	.byte	0x02, 0x4a
	.zero		1
	.zero		1


	//----- nvinfo : EIATTR_EXIT_INSTR_OFFSETS
	.align		4
        /*0058*/ 	.byte	0x04, 0x1c
        /*005a*/ 	.short	(.L_119 - .L_118)


	//   ....[0]....
.L_118:
        /*005c*/ 	.word	0x00000070


	//   ....[1]....
        /*0060*/ 	.word	0x00000170


	//----- nvinfo : EIATTR_CRS_STACK_SIZE
	.align		4
.L_119:
        /*0064*/ 	.byte	0x04, 0x1e
        /*0066*/ 	.short	(.L_121 - .L_120)
.L_120:
        /*0068*/ 	.word	0x00000000


	//----- nvinfo : EIATTR_CBANK_PARAM_SIZE
	.align		4
.L_121:
        /*006c*/ 	.byte	0x03, 0x19
        /*006e*/ 	.short	0x001c


	//----- nvinfo : EIATTR_PARAM_CBANK
	.align		4
        /*0070*/ 	.byte	0x04, 0x0a
        /*0072*/ 	.short	(.L_123 - .L_122)
	.align		4
.L_122:
        /*0074*/ 	.word	index@(.nv.constant0._Z12daxpy_kerneldPdS_j)
        /*0078*/ 	.short	0x0380
        /*007a*/ 	.short	0x001c


	//----- nvinfo : EIATTR_SW_WAR
	.align		4
.L_123:
        /*007c*/ 	.byte	0x04, 0x36
        /*007e*/ 	.short	(.L_125 - .L_124)
.L_124:
        /*0080*/ 	.word	0x00000008
.L_125:


//--------------------- .nv.callgraph             --------------------------
	.section	.nv.callgraph,"",@"SHT_CUDA_CALLGRAPH"
	.align	4
	.sectionentsize	8
	.align		4
        /*0000*/ 	.word	0x00000000
	.align		4
        /*0004*/ 	.word	0xffffffff
	.align		4
        /*0008*/ 	.word	0x00000000
	.align		4
        /*000c*/ 	.word	0xfffffffe
	.align		4
        /*0010*/ 	.word	0x00000000
	.align		4
        /*0014*/ 	.word	0xfffffffd
	.align		4
        /*0018*/ 	.word	0x00000000
	.align		4
        /*001c*/ 	.word	0xfffffffc


//--------------------- .text._Z26A_times_x_kernel_opt_tiledPdS_S_jj --------------------------
	.section	.text._Z26A_times_x_kernel_opt_tiledPdS_S_jj,"ax",@progbits
	.align	128
        .global         _Z26A_times_x_kernel_opt_tiledPdS_S_jj
        .type           _Z26A_times_x_kernel_opt_tiledPdS_S_jj,@function
        .size           _Z26A_times_x_kernel_opt_tiledPdS_S_jj,(.L_x_40 - _Z26A_times_x_kernel_opt_tiledPdS_S_jj)
        .other          _Z26A_times_x_kernel_opt_tiledPdS_S_jj,@"STO_CUDA_ENTRY STV_DEFAULT"
_Z26A_times_x_kernel_opt_tiledPdS_S_jj:
.text._Z26A_times_x_kernel_opt_tiledPdS_S_jj:
[----:B------:R-:W-:Y:S01]  /*0000*/  LDC R1, c[0x0][0x37c] ;  /* 0x0000df00ff017b82 */ /* 0x000fe20000000800 */
[----:B------:R-:W0:Y:S07]  /*0010*/  S2R R18, SR_CTAID.X ;  /* 0x0000000000127919 */ /* 0x000e2e0000002500 */
[----:B------:R-:W1:Y:S01]  /*0020*/  S2UR UR6, SR_CgaCtaId ;  /* 0x00000000000679c3 */ /* 0x000e620000008800 */
[----:B------:R-:W-:Y:S01]  /*0030*/  UMOV UR4, 0x400 ;  /* 0x0000040000047882 */ /* 0x000fe20000000000 */
[----:B------:R-:W-:Y:S01]  /*0040*/  CS2R R20, SRZ ;  /* 0x0000000000147805 */ /* 0x000fe2000001ff00 */
[----:B------:R-:W0:Y:S01]  /*0050*/  S2R R3, SR_TID.X ;  /* 0x0000000000037919 */ /* 0x000e220000002100 */
[----:B------:R-:W-:Y:S01]  /*0060*/  UIADD3 UR5, UPT, UPT, UR4, 0x800, URZ ;  /* 0x0000080004057890 */ /* 0x000fe2000fffe0ff */
[----:B------:R-:W2:Y:S03]  /*0070*/  LDCU.64 UR8, c[0x0][0x358] ;  /* 0x00006b00ff0877ac */ /* 0x000ea60008000a00 */
[----:B------:R-:W3:Y:S01]  /*0080*/  LDC R5, c[0x0][0x39c] ;  /* 0x0000e700ff057b82 */ /* 0x000ee20000000800 */
[----:B-1----:R-:W-:-:S02]  /*0090*/  ULEA UR4, UR6, UR4, 0x18 ;  /* 0x0000000406047291 */ /* 0x002fc4000f8ec0ff */
[----:B------:R-:W-:Y:S01]  /*00a0*/  ULEA UR5, UR6, UR5, 0x18 ;  /* 0x0000000506057291 */ /* 0x000fe2000f8ec0ff */
[----:B---3--:R-:W-:Y:S02]  /*00b0*/  VIADD R2, R5, 0xffffffff ;  /* 0xffffffff05027836 */ /* 0x008fe40000000000 */
[----:B0-----:R-:W-:Y:S01]  /*00c0*/  IMAD R18, R18, 0x10, R3 ;  /* 0x0000001012127824 */ /* 0x001fe200078e0203 */
[C---:B------:R-:W-:Y:S01]  /*00d0*/  LEA R7, R3.reuse, UR4, 0x7 ;  /* 0x0000000403077c11 */ /* 0x040fe2000f8e38ff */
[----:B------:R-:W-:Y:S01]  /*00e0*/  UMOV UR4, URZ ;  /* 0x000000ff00047c82 */ /* 0x000fe20008000000 */
[----:B------:R-:W-:Y:S01]  /*00f0*/  SHF.R.U32.HI R17, RZ, 0x4, R2 ;  /* 0x00000004ff117819 */ /* 0x000fe20000011602 */
[----:B------:R-:W-:Y:S01]  /*0100*/  IMAD R0, R18, R5, 0x3 ;  /* 0x0000000312007424 */ /* 0x000fe200078e0205 */
[----:B------:R-:W-:Y:S02]  /*0110*/  LEA R16, R3, UR5, 0x3 ;  /* 0x0000000503107c11 */ /* 0x000fe4000f8e18ff */
[----:B--2---:R-:W-:-:S07]  /*0120*/  IADD3 R6, PT, PT, R7, 0x10, RZ ;  /* 0x0000001007067810 */ /* 0x004fce0007ffe0ff */
.L_x_7:
[----:B0-----:R-:W0:Y:S01]  /*0130*/  LDC.64 R4, c[0x0][0x398] ;  /* 0x0000e600ff047b82 */ /* 0x001e220000000a00 */
[----:B------:R-:W-:Y:S01]  /*0140*/  USHF.L.U32 UR7, UR4, 0x4, URZ ;  /* 0x0000000404077899 */ /* 0x000fe200080006ff */
[----:B--2---:R-:W-:-:S05]  /*0150*/  CS2R R8, SRZ ;  /* 0x0000000000087805 */ /* 0x004fca000001ff00 */
[----:B------:R-:W-:-:S05]  /*0160*/  VIADD R12, R3, UR7 ;  /* 0x00000007030c7c36 */ /* 0x000fca0008000000 */
[----:B0-----:R-:W-:-:S04]  /*0170*/  ISETP.GE.U32.AND P0, PT, R12, R5, PT ;  /* 0x000000050c00720c */ /* 0x001fc80003f06070 */
[----:B------:R-:W-:-:S13]  /*0180*/  ISETP.GE.U32.OR P0, PT, R18, R4, P0 ;  /* 0x000000041200720c */ /* 0x000fda0000706470 */
[----:B-1----:R-:W0:Y:S02]  /*0190*/  @!P0 LDC.64 R10, c[0x0][0x388] ;  /* 0x0000e200ff0a8b82 */ /* 0x002e240000000a00 */
[----:B0-----:R-:W-:-:S05]  /*01a0*/  @!P0 IMAD.WIDE.U32 R10, R12, 0x8, R10 ;  /* 0x000000080c0a8825 */ /* 0x001fca00078e000a */
[----:B------:R-:W2:Y:S01]  /*01b0*/  @!P0 LDG.E.64 R8, desc[UR8][R10.64] ;  /* 0x000000080a088981 */ /* 0x000ea2000c1e1b00 */
[----:B------:R-:W-:Y:S02]  /*01c0*/  ISETP.GE.U32.AND P1, PT, R18, R4, PT ;  /* 0x000000041200720c */ /* 0x000fe40003f26070 */
[----:B------:R-:W-:Y:S01]  /*01d0*/  ISETP.NE.AND P2, PT, R17, UR4, PT ;  /* 0x0000000411007c0c */ /* 0x000fe2000bf45270 */
[----:B------:R-:W-:Y:S01]  /*01e0*/  UIADD3 UR4, UPT, UPT, UR4, 0x1, URZ ;  /* 0x0000000104047890 */ /* 0x000fe2000fffe0ff */
[----:B--2---:R0:W-:Y:S01]  /*01f0*/  STS.64 [R16], R8 ;  /* 0x0000000810007388 */ /* 0x0041e20000000a00 */
[----:B------:R-:W-:Y:S08]  /*0200*/  BAR.SYNC.DEFER_BLOCKING 0x0 ;  /* 0x0000000000007b1d */ /* 0x000ff00000010000 */
[----:B------:R-:W-:Y:S05]  /*0210*/  @P1 BRA `(.L_x_0) ;  /* 0x0000000c00801947 */ /* 0x000fea0003800000 */
[----:B------:R-:W-:Y:S02]  /*0220*/  ISETP.LE.U32.AND P0, PT, R5, UR7, PT ;  /* 0x0000000705007c0c */ /* 0x000fe4000bf03070 */
[----:B------:R-:W-:-:S05]  /*0230*/  VIMNMX.U32 R4, PT, PT, R2, 0xf, PT ;  /* 0x0000000f02047848 */ /* 0x000fca0003fe0000 */
[----:B------:R-:W-:-:S06]  /*0240*/  VIADD R4, R4, 0x1 ;  /* 0x0000000104047836 */ /* 0x000fcc0000000000 */
[----:B------:R-:W-:Y:S05]  /*0250*/  @P0 BRA `(.L_x_1) ;  /* 0x0000000800600947 */ /* 0x000fea0003800000 */
[----:B------:R-:W-:Y:S01]  /*0260*/  ISETP.GE.U32.AND P0, PT, R2, 0x3, PT ;  /* 0x000000030200780c */ /* 0x000fe20003f06070 */
[----:B------:R-:W-:Y:S01]  /*0270*/  HFMA2 R25, -RZ, RZ, 0, 0 ;  /* 0x00000000ff197431 */ /* 0x000fe200000001ff */
[----:B------:R-:W-:-:S11]  /*0280*/  LOP3.LUT R19, R4, 0x3, RZ, 0xc0, !PT ;  /* 0x0000000304137812 */ /* 0x000fd600078ec0ff */
[----:B------:R-:W-:Y:S05]  /*0290*/  @!P0 BRA `(.L_x_2) ;  /* 0x0000000800008947 */ /* 0x000fea0003800000 */
[----:B------:R-:W-:Y:S01]  /*02a0*/  LOP3.LUT R25, R4, 0x1c, RZ, 0xc0, !PT ;  /* 0x0000001c04197812 */ /* 0x000fe200078ec0ff */
[----:B------:R-:W-:Y:S01]  /*02b0*/  VIADD R23, R0, UR7 ;  /* 0x0000000700177c36 */ /* 0x000fe20008000000 */
[----:B------:R-:W-:-:S03]  /*02c0*/  MOV R22, R6 ;  /* 0x0000000600167202 */ /* 0x000fc60000000f00 */
[----:B------:R-:W-:-:S05]  /*02d0*/  IMAD.MOV R24, RZ, RZ, -R25 ;  /* 0x000000ffff187224 */ /* 0x000fca00078e0a19 */
[----:B------:R-:W-:-:S13]  /*02e0*/  ISETP.GE.AND P0, PT, R24, RZ, PT ;  /* 0x000000ff1800720c */ /* 0x000fda0003f06270 */
[----:B------:R-:W-:Y:S05]  /*02f0*/  @P0 BRA `(.L_x_3) ;  /* 0x00000004009c0947 */ /* 0x000fea0003800000 */
[----:B0-----:R-:W-:Y:S01]  /*0300*/  IMAD.MOV R8, RZ, RZ, -R24 ;  /* 0x000000ffff087224 */ /* 0x001fe200078e0a18 */
[----:B------:R-:W-:-:S04]  /*0310*/  PLOP3.LUT P0, PT, PT, PT, PT, 0x80, 0x8 ;  /* 0x000000000008781c */ /* 0x000fc80003f0f070 */
[----:B------:R-:W-:-:S13]  /*0320*/  ISETP.GT.AND P3, PT, R8, 0xc, PT ;  /* 0x0000000c0800780c */ /* 0x000fda0003f64270 */
[----:B------:R-:W-:Y:S05]  /*0330*/  @!P3 BRA `(.L_x_4) ;  /* 0x0000000000f8b947 */ /* 0x000fea0003800000 */
[----:B------:R-:W-:-:S13]  /*0340*/  PLOP3.LUT P0, PT, PT, PT, PT, 0x8, 0x80 ;  /* 0x000000000080781c */ /* 0x000fda0003f0e170 */
.L_x_5:
[----:B------:R-:W0:Y:S01]  /*0350*/  LDC.64 R12, c[0x0][0x380] ;  /* 0x0000e000ff0c7b82 */ /* 0x000e220000000a00 */
[C---:B------:R-:W-:Y:S01]  /*0360*/  IADD3 R11, PT, PT, R23.reuse, -0x2, RZ ;  /* 0xfffffffe170b7810 */ /* 0x040fe20007ffe0ff */
[----:B------:R-:W-:-:S04]  /*0370*/  VIADD R9, R23, 0xfffffffd ;  /* 0xfffffffd17097836 */ /* 0x000fc80000000000 */
[----:B0-----:R-:W-:-:S04]  /*0380*/  IMAD.WIDE.U32 R8, R9, 0x8, R12 ;  /* 0x0000000809087825 */ /* 0x001fc800078e000c */
[----:B------:R-:W-:Y:S02]  /*0390*/  IMAD.WIDE.U32 R10, R11, 0x8, R12 ;  /* 0x000000080b0a7825 */ /* 0x000fe400078e000c */
[----:B------:R-:W2:Y:S04]  /*03a0*/  LDG.E.64 R8, desc[UR8][R8.64] ;  /* 0x0000000808087981 */ /* 0x000ea8000c1e1b00 */
[----:B------:R-:W2:Y:S01]  /*03b0*/  LDG.E.64 R10, desc[UR8][R10.64] ;  /* 0x000000080a0a7981 */ /* 0x000ea2000c1e1b00 */
[----:B------:R-:W-:-:S03]  /*03c0*/  VIADD R15, R23, 0xffffffff ;  /* 0xffffffff170f7836 */ /* 0x000fc60000000000 */
[----:B--2---:R0:W-:Y:S02]  /*03d0*/  STS.128 [R22+-0x10], R8 ;  /* 0xfffff00816007388 */ /* 0x0041e40000000c00 */
[----:B0-----:R-:W-:-:S04]  /*03e0*/  IMAD.WIDE.U32 R8, R15, 0x8, R12 ;  /* 0x000000080f087825 */ /* 0x001fc800078e000c */
[C-C-:B------:R-:W-:Y:S02]  /*03f0*/  IMAD.WIDE.U32 R10, R23.reuse, 0x8, R12.reuse ;  /* 0x00000008170a7825 */ /* 0x140fe400078e000c */
[----:B------:R-:W2:Y:S04]  /*0400*/  LDG.E.64 R8, desc[UR8][R8.64] ;  /* 0x0000000808087981 */ /* 0x000ea8000c1e1b00 */
[----:B------:R-:W2:Y:S01]  /*0410*/  LDG.E.64 R10, desc[UR8][R10.64] ;  /* 0x000000080a0a7981 */ /* 0x000ea2000c1e1b00 */
[C---:B------:R-:W-:Y:S01]  /*0420*/  IADD3 R27, PT, PT, R23.reuse, 0x1, RZ ;  /* 0x00000001171b7810 */ /* 0x040fe20007ffe0ff */
[----:B------:R-:W-:Y:S02]  /*0430*/  VIADD R15, R23, 0x2 ;  /* 0x00000002170f7836 */ /* 0x000fe40000000000 */
[----:B--2---:R0:W-:Y:S02]  /*0440*/  STS.128 [R22], R8 ;  /* 0x0000000816007388 */ /* 0x0041e40000000c00 */
[----:B0-----:R-:W-:-:S04]  /*0450*/  IMAD.WIDE.U32 R8, R27, 0x8, R12 ;  /* 0x000000081b087825 */ /* 0x001fc800078e000c */
[--C-:B------:R-:W-:Y:S02]  /*0460*/  IMAD.WIDE.U32 R10, R15, 0x8, R12.reuse ;  /* 0x000000080f0a7825 */ /* 0x100fe400078e000c */
[----:B------:R-:W2:Y:S04]  /*0470*/  LDG.E.64 R8, desc[UR8][R8.64] ;  /* 0x0000000808087981 */ /* 0x000ea8000c1e1b00 */
[----:B------:R-:W2:Y:S01]  /*0480*/  LDG.E.64 R10, desc[UR8][R10.64] ;  /* 0x000000080a0a7981 */ /* 0x000ea2000c1e1b00 */
[C---:B------:R-:W-:Y:S01]  /*0490*/  IADD3 R27, PT, PT, R23.reuse, 0x3, RZ ;  /* 0x00000003171b7810 */ /* 0x040fe20007ffe0ff */
[----:B------:R-:W-:Y:S02]  /*04a0*/  VIADD R15, R23, 0x4 ;  /* 0x00000004170f7836 */ /* 0x000fe40000000000 */
[----:B--2---:R0:W-:Y:S02]  /*04b0*/  STS.128 [R22+0x10], R8 ;  /* 0x0000100816007388 */ /* 0x0041e40000000c00 */
        /* <DEDUP_REMOVED lines=15> */
[----:B------:R-:W-:Y:S02]  /*05b0*/  IMAD.WIDE.U32 R10, R15, 0x8, R12 ;  /* 0x000000080f0a7825 */ /* 0x000fe400078e000c */
[----:B------:R-:W2:Y:S04]  /*05c0*/  LDG.E.64 R8, desc[UR8][R8.64] ;  /* 0x0000000808087981 */ /* 0x000ea8000c1e1b00 */
[----:B------:R-:W2:Y:S01]  /*05d0*/  LDG.E.64 R10, desc[UR8][R10.64] ;  /* 0x000000080a0a7981 */ /* 0x000ea2000c1e1b00 */
[C---:B------:R-:W-:Y:S01]  /*05e0*/  IADD3 R29, PT, PT, R23.reuse, 0x9, RZ ;  /* 0x00000009171d7810 */ /* 0x040fe20007ffe0ff */
[C---:B------:R-:W-:Y:S01]  /*05f0*/  VIADD R27, R23.reuse, 0xa ;  /* 0x0000000a171b7836 */ /* 0x040fe20000000000 */
[C---:B------:R-:W-:Y:S01]  /*0600*/  IADD3 R26, PT, PT, R23.reuse, 0xb, RZ ;  /* 0x0000000b171a7810 */ /* 0x040fe20007ffe0ff */
[----:B------:R-:W-:-:S04]  /*0610*/  VIADD R15, R23, 0xc ;  /* 0x0000000c170f7836 */ /* 0x000fc80000000000 */
[----:B------:R-:W-:-:S06]  /*0620*/  IMAD.WIDE.U32 R14, R15, 0x8, R12 ;  /* 0x000000080f0e7825 */ /* 0x000fcc00078e000c */
[----:B------:R-:W3:Y:S04]  /*0630*/  LDG.E.64 R14, desc[UR8][R14.64] ;  /* 0x000000080e0e7981 */ /* 0x000ee8000c1e1b00 */
[----:B--2---:R0:W-:Y:S02]  /*0640*/  STS.128 [R22+0x40], R8 ;  /* 0x0000400816007388 */ /* 0x0041e40000000c00 */
[----:B0-----:R-:W-:-:S04]  /*0650*/  IMAD.WIDE.U32 R8, R29, 0x8, R12 ;  /* 0x000000081d087825 */ /* 0x001fc800078e000c */
[--C-:B------:R-:W-:Y:S02]  /*0660*/  IMAD.WIDE.U32 R10, R27, 0x8, R12.reuse ;  /* 0x000000081b0a7825 */ /* 0x100fe400078e000c */
[----:B------:R-:W2:Y:S02]  /*0670*/  LDG.E.64 R8, desc[UR8][R8.64] ;  /* 0x0000000808087981 */ /* 0x000ea4000c1e1b00 */
[----:B------:R-:W-:Y:S02]  /*0680*/  IMAD.WIDE.U32 R26, R26, 0x8, R12 ;  /* 0x000000081a1a7825 */ /* 0x000fe400078e000c */
[----:B------:R-:W2:Y:S04]  /*0690*/  LDG.E.64 R10, desc[UR8][R10.64] ;  /* 0x000000080a0a7981 */ /* 0x000ea8000c1e1b00 */
[----:B------:R-:W3:Y:S01]  /*06a0*/  LDG.E.64 R12, desc[UR8][R26.64] ;  /* 0x000000081a0c7981 */ /* 0x000ee2000c1e1b00 */
[----:B------:R-:W-:-:S04]  /*06b0*/  IADD3 R24, PT, PT, R24, 0x10, RZ ;  /* 0x0000001018187810 */ /* 0x000fc80007ffe0ff */
[----:B------:R-:W-:Y:S01]  /*06c0*/  ISETP.GE.AND P3, PT, R24, -0xc, PT ;  /* 0xfffffff41800780c */ /* 0x000fe20003f66270 */
[----:B------:R-:W-:Y:S01]  /*06d0*/  VIADD R23, R23, 0x10 ;  /* 0x0000001017177836 */ /* 0x000fe20000000000 */
[----:B--2---:R-:W-:Y:S04]  /*06e0*/  STS.128 [R22+0x50], R8 ;  /* 0x0000500816007388 */ /* 0x004fe80000000c00 */
[----:B---3--:R0:W-:Y:S02]  /*06f0*/  STS.128 [R22+0x60], R12 ;  /* 0x0000600c16007388 */ /* 0x0081e40000000c00 */
[----:B0-----:R-:W-:-:S05]  /*0700*/  IADD3 R22, PT, PT, R22, 0x80, RZ ;  /* 0x0000008016167810 */ /* 0x001fca0007ffe0ff */
[----:B------:R-:W-:Y:S05]  /*0710*/  @!P3 BRA `(.L_x_5) ;  /* 0xfffffffc000cb947 */ /* 0x000fea000383ffff */
.L_x_4:
[----:B------:R-:W-:-:S05]  /*0720*/  IMAD.MOV R8, RZ, RZ, -R24 ;  /* 0x000000ffff087224 */ /* 0x000fca00078e0a18 */
[----:B------:R-:W-:-:S13]  /*0730*/  ISETP.GT.AND P3, PT, R8, 0x4, PT ;  /* 0x000000040800780c */ /* 0x000fda0003f64270 */
[----:B------:R-:W-:Y:S05]  /*0740*/  @!P3 BRA `(.L_x_6) ;  /* 0x000000000080b947 */ /* 0x000fea0003800000 */
[----:B------:R-:W0:Y:S01]  /*0750*/  LDC.64 R12, c[0x0][0x380] ;  /* 0x0000e000ff0c7b82 */ /* 0x000e220000000a00 */
[C---:B------:R-:W-:Y:S01]  /*0760*/  IADD3 R9, PT, PT, R23.reuse, -0x3, RZ ;  /* 0xfffffffd17097810 */ /* 0x040fe20007ffe0ff */
[----:B------:R-:W-:-:S04]  /*0770*/  VIADD R11, R23, 0xfffffffe ;  /* 0xfffffffe170b7836 */ /* 0x000fc80000000000 */
[----:B0-----:R-:W-:-:S04]  /*0780*/  IMAD.WIDE.U32 R8, R9, 0x8, R12 ;  /* 0x0000000809087825 */ /* 0x001fc800078e000c */
[----:B------:R-:W-:Y:S02]  /*0790*/  IMAD.WIDE.U32 R10, R11, 0x8, R12 ;  /* 0x000000080b0a7825 */ /* 0x000fe400078e000c */
[----:B------:R-:W2:Y:S04]  /*07a0*/  LDG.E.64 R8, desc[UR8][R8.64] ;  /* 0x0000000808087981 */ /* 0x000ea8000c1e1b00 */
[----:B------:R-:W2:Y:S01]  /*07b0*/  LDG.E.64 R10, desc[UR8][R10.64] ;  /* 0x000000080a0a7981 */ /* 0x000ea2000c1e1b00 */
[----:B------:R-:W-:-:S03]  /*07c0*/  IADD3 R15, PT, PT, R23, -0x1, RZ ;  /* 0xffffffff170f7810 */ /* 0x000fc60007ffe0ff */
[----:B--2---:R0:W-:Y:S02]  /*07d0*/  STS.128 [R22+-0x10], R8 ;  /* 0xfffff00816007388 */ /* 0x0041e40000000c00 */
[----:B0-----:R-:W-:-:S04]  /*07e0*/  IMAD.WIDE.U32 R8, R15, 0x8, R12 ;  /* 0x000000080f087825 */ /* 0x001fc800078e000c */
[C---:B------:R-:W-:Y:S02]  /*07f0*/  IMAD.WIDE.U32 R10, R23.reuse, 0x8, R12 ;  /* 0x00000008170a7825 */ /* 0x040fe400078e000c */
        /* <DEDUP_REMOVED lines=8> */
[----:B--2---:R0:W-:Y:S02]  /*0880*/  STS.128 [R22], R8 ;  /* 0x0000000816007388 */ /* 0x0041e40000000c00 */
[----:B0-----:R-:W-:-:S04]  /*0890*/  IMAD.WIDE.U32 R8, R29, 0x8, R12 ;  /* 0x000000081d087825 */ /* 0x001fc800078e000c */
[--C-:B------:R-:W-:Y:S02]  /*08a0*/  IMAD.WIDE.U32 R10, R27, 0x8, R12.reuse ;  /* 0x000000081b0a7825 */ /* 0x100fe400078e000c */
[----:B------:R-:W2:Y:S02]  /*08b0*/  LDG.E.64 R8, desc[UR8][R8.64] ;  /* 0x0000000808087981 */ /* 0x000ea4000c1e1b00 */
[----:B------:R-:W-:Y:S02]  /*08c0*/  IMAD.WIDE.U32 R26, R26, 0x8, R12 ;  /* 0x000000081a1a7825 */ /* 0x000fe400078e000c */
[----:B------:R-:W2:Y:S04]  /*08d0*/  LDG.E.64 R10, desc[UR8][R10.64] ;  /* 0x000000080a0a7981 */ /* 0x000ea8000c1e1b00 */
[----:B------:R-:W3:Y:S01]  /*08e0*/  LDG.E.64 R12, desc[UR8][R26.64] ;  /* 0x000000081a0c7981 */ /* 0x000ee2000c1e1b00 */
[----:B------:R-:W-:Y:S01]  /*08f0*/  PLOP3.LUT P0, PT, PT, PT, PT, 0x8, 0x80 ;  /* 0x000000000080781c */ /* 0x000fe20003f0e170 */
[----:B------:R-:W-:Y:S01]  /*0900*/  VIADD R24, R24, 0x8 ;  /* 0x0000000818187836 */ /* 0x000fe20000000000 */
[----:B------:R-:W-:Y:S01]  /*0910*/  IADD3 R23, PT, PT, R23, 0x8, RZ ;  /* 0x0000000817177810 */ /* 0x000fe20007ffe0ff */
[----:B--2---:R-:W-:Y:S04]  /*0920*/  STS.128 [R22+0x10], R8 ;  /* 0x0000100816007388 */ /* 0x004fe80000000c00 */
[----:B---3--:R0:W-:Y:S02]  /*0930*/  STS.128 [R22+0x20], R12 ;  /* 0x0000200c16007388 */ /* 0x0081e40000000c00 */
[----:B0-----:R-:W-:-:S07]  /*0940*/  VIADD R22, R22, 0x40 ;  /* 0x0000004016167836 */ /* 0x001fce0000000000 */
.L_x_6:
[----:B------:R-:W-:-:S13]  /*0950*/  ISETP.NE.OR P0, PT, R24, RZ, P0 ;  /* 0x000000ff1800720c */ /* 0x000fda0000705670 */
[----:B------:R-:W-:Y:S05]  /*0960*/  @!P0 BRA `(.L_x_2) ;  /* 0x00000000004c8947 */ /* 0x000fea0003800000 */
.L_x_3:
[----:B------:R-:W1:Y:S01]  /*0970*/  LDC.64 R14, c[0x0][0x380] ;  /* 0x0000e000ff0e7b82 */ /* 0x000e620000000a00 */
[C---:B0-----:R-:W-:Y:S01]  /*0980*/  IADD3 R9, PT, PT, R23.reuse, -0x3, RZ ;  /* 0xfffffffd17097810 */ /* 0x041fe20007ffe0ff */
[C---:B------:R-:W-:Y:S01]  /*0990*/  VIADD R11, R23.reuse, 0xfffffffe ;  /* 0xfffffffe170b7836 */ /* 0x040fe20000000000 */
[----:B------:R-:W-:-:S03]  /*09a0*/  IADD3 R13, PT, PT, R23, -0x1, RZ ;  /* 0xffffffff170d7810 */ /* 0x000fc60007ffe0ff */
[----:B-1----:R-:W-:-:S04]  /*09b0*/  IMAD.WIDE.U32 R8, R9, 0x8, R14 ;  /* 0x0000000809087825 */ /* 0x002fc800078e000e */
[--C-:B------:R-:W-:Y:S02]  /*09c0*/  IMAD.WIDE.U32 R10, R11, 0x8, R14.reuse ;  /* 0x000000080b0a7825 */ /* 0x100fe400078e000e */
[----:B------:R-:W2:Y:S02]  /*09d0*/  LDG.E.64 R8, desc[UR8][R8.64] ;  /* 0x0000000808087981 */ /* 0x000ea4000c1e1b00 */
[--C-:B------:R-:W-:Y:S02]  /*09e0*/  IMAD.WIDE.U32 R12, R13, 0x8, R14.reuse ;  /* 0x000000080d0c7825 */ /* 0x100fe400078e000e */
[----:B------:R-:W2:Y:S02]  /*09f0*/  LDG.E.64 R10, desc[UR8][R10.64] ;  /* 0x000000080a0a7981 */ /* 0x000ea4000c1e1b00 */
[----:B------:R-:W-:Y:S02]  /*0a00*/  IMAD.WIDE.U32 R14, R23, 0x8, R14 ;  /* 0x00000008170e7825 */ /* 0x000fe400078e000e */
[----:B------:R-:W3:Y:S04]  /*0a10*/  LDG.E.64 R12, desc[UR8][R12.64] ;  /* 0x000000080c0c7981 */ /* 0x000ee8000c1e1b00 */
[----:B------:R-:W3:Y:S01]  /*0a20*/  LDG.E.64 R14, desc[UR8][R14.64] ;  /* 0x000000080e0e7981 */ /* 0x000ee2000c1e1b00 */
[----:B------:R-:W-:-:S05]  /*0a30*/  VIADD R24, R24, 0x4 ;  /* 0x0000000418187836 */ /* 0x000fca0000000000 */
[----:B------:R-:W-:Y:S02]  /*0a40*/  ISETP.NE.AND P0, PT, R24, RZ, PT ;  /* 0x000000ff1800720c */ /* 0x000fe40003f05270 */
[----:B------:R-:W-:Y:S01]  /*0a50*/  IADD3 R23, PT, PT, R23, 0x4, RZ ;  /* 0x0000000417177810 */ /* 0x000fe20007ffe0ff */
[----:B--2---:R-:W-:Y:S04]  /*0a60*/  STS.128 [R22+-0x10], R8 ;  /* 0xfffff00816007388 */ /* 0x004fe80000000c00 */
[----:B---3--:R0:W-:Y:S02]  /*0a70*/  STS.128 [R22], R12 ;  /* 0x0000000c16007388 */ /* 0x0081e40000000c00 */
[----:B0-----:R-:W-:-:S04]  /*0a80*/  VIADD R22, R22, 0x20 ;  /* 0x0000002016167836 */ /* 0x001fc80000000000 */
[----:B------:R-:W-:Y:S05]  /*0a90*/  @P0 BRA `(.L_x_3) ;  /* 0xfffffffc00b40947 */ /* 0x000fea000383ffff */
.L_x_2:
[----:B------:R-:W-:-:S13]  /*0aa0*/  ISETP.NE.AND P0, PT, R19, RZ, PT ;  /* 0x000000ff1300720c */ /* 0x000fda0003f05270 */
[----:B------:R-:W-:Y:S05]  /*0ab0*/  @!P0 BRA `(.L_x_1) ;  /* 0x0000000000488947 */ /* 0x000fea0003800000 */
[----:B0-----:R-:W0:Y:S01]  /*0ac0*/  LDC.64 R8, c[0x0][0x380] ;  /* 0x0000e000ff087b82 */ /* 0x001e220000000a00 */
[----:B------:R-:W-:-:S05]  /*0ad0*/  IMAD R10, R18, R5, UR7 ;  /* 0x00000007120a7e24 */ /* 0x000fca000f8e0205 */
[----:B------:R-:W-:-:S05]  /*0ae0*/  IADD3 R13, PT, PT, R10, R25, RZ ;  /* 0x000000190a0d7210 */ /* 0x000fca0007ffe0ff */
[----:B0-----:R-:W-:-:S06]  /*0af0*/  IMAD.WIDE.U32 R10, R13, 0x8, R8 ;  /* 0x000000080d0a7825 */ /* 0x001fcc00078e0008 */
[----:B------:R-:W2:Y:S01]  /*0b00*/  LDG.E.64 R10, desc[UR8][R10.64] ;  /* 0x000000080a0a7981 */ /* 0x000ea2000c1e1b00 */
[----:B------:R-:W-:Y:S01]  /*0b10*/  IMAD R25, R25, 0x8, R7 ;  /* 0x0000000819197824 */ /* 0x000fe200078e0207 */
[----:B------:R-:W-:-:S04]  /*0b20*/  ISETP.NE.AND P0, PT, R19, 0x1, PT ;  /* 0x000000011300780c */ /* 0x000fc80003f05270 */
[----:B--2---:R1:W-:Y:S09]  /*0b30*/  STS.64 [R25], R10 ;  /* 0x0000000a19007388 */ /* 0x0043f20000000a00 */
[----:B------:R-:W-:Y:S05]  /*0b40*/  @!P0 BRA `(.L_x_1) ;  /* 0x0000000000248947 */ /* 0x000fea0003800000 */
[----:B------:R-:W-:Y:S02]  /*0b50*/  ISETP.NE.AND P0, PT, R19, 0x2, PT ;  /* 0x000000021300780c */ /* 0x000fe40003f05270 */
[----:B-1----:R-:W-:-:S05]  /*0b60*/  IADD3 R11, PT, PT, R13, 0x1, RZ ;  /* 0x000000010d0b7810 */ /* 0x002fca0007ffe0ff */
[----:B------:R-:W-:-:S06]  /*0b70*/  IMAD.WIDE.U32 R10, R11, 0x8, R8 ;  /* 0x000000080b0a7825 */ /* 0x000fcc00078e0008 */
[----:B------:R-:W-:Y:S01]  /*0b80*/  @P0 VIADD R13, R13, 0x2 ;  /* 0x000000020d0d0836 */ /* 0x000fe20000000000 */
[----:B------:R-:W2:Y:S03]  /*0b90*/  LDG.E.64 R10, desc[UR8][R10.64] ;  /* 0x000000080a0a7981 */ /* 0x000ea6000c1e1b00 */
[----:B------:R-:W-:-:S06]  /*0ba0*/  @P0 IMAD.WIDE.U32 R8, R13, 0x8, R8 ;  /* 0x000000080d080825 */ /* 0x000fcc00078e0008 */
[----:B------:R-:W3:Y:S04]  /*0bb0*/  @P0 LDG.E.64 R8, desc[UR8][R8.64] ;  /* 0x0000000808080981 */ /* 0x000ee8000c1e1b00 */
[----:B--2---:R2:W-:Y:S04]  /*0bc0*/  STS.64 [R25+0x8], R10 ;  /* 0x0000080a19007388 */ /* 0x0045e80000000a00 */
[----:B---3--:R2:W-:Y:S02]  /*0bd0*/  @P0 STS.64 [R25+0x10], R8 ;  /* 0x0000100819000388 */ /* 0x0085e40000000a00 */
.L_x_1:
[----:B------:R-:W-:Y:S01]  /*0be0*/  ISETP.LE.U32.AND P0, PT, R5, UR7, PT ;  /* 0x0000000705007c0c */ /* 0x000fe2000bf03070 */
[----:B------:R-:W-:Y:S05]  /*0bf0*/  WARPSYNC.ALL ;  /* 0x0000000000007948 */ /* 0x000fea0003800000 */
[----:B------:R-:W-:Y:S07]  /*0c00*/  BAR.SYNC.DEFER_BLOCKING 0x0 ;  /* 0x0000000000007b1d */ /* 0x000fee0000010000 */
[----:B------:R-:W-:Y:S05]  /*0c10*/  @P0 BRA `(.L_x_0) ;  /* 0x0000000400000947 */ /* 0x000fea0003800000 */
[----:B------:R-:W3:Y:S01]  /*0c20*/  S2UR UR6, SR_CgaCtaId ;  /* 0x00000000000679c3 */ /* 0x000ee20000008800 */
[----:B------:R-:W-:Y:S01]  /*0c30*/  UMOV UR5, 0x400 ;  /* 0x0000040000057882 */ /* 0x000fe20000000000 */
[----:B012---:R-:W-:Y:S01]  /*0c40*/  LDS.128 R8, [R7] ;  /* 0x0000000007087984 */ /* 0x007fe20000000c00 */
[----:B------:R-:W-:Y:S01]  /*0c50*/  ISETP.NE.AND P0, PT, R2, RZ, PT ;  /* 0x000000ff0200720c */ /* 0x000fe20003f05270 */
[----:B---3--:R-:W-:-:S09]  /*0c60*/  ULEA UR5, UR6, UR5, 0x18 ;  /* 0x0000000506057291 */ /* 0x008fd2000f8ec0ff */
[----:B------:R-:W0:Y:S02]  /*0c70*/  LDS.128 R12, [UR5+0x800] ;  /* 0x00080005ff0c7984 */ /* 0x000e240008000c00 */
[----:B0-----:R-:W-:Y:S01]  /*0c80*/  DFMA R20, R8, R12, R20 ;  /* 0x0000000c0814722b */ /* 0x001fe20000000014 */
[----:B------:R-:W-:Y:S10]  /*0c90*/  @!P0 BRA `(.L_x_0) ;  /* 0x0000000000e08947 */ /* 0x000ff40003800000 */
[----:B------:R-:W-:Y:S01]  /*0ca0*/  ISETP.NE.AND P0, PT, R4, 0x2, PT ;  /* 0x000000020400780c */ /* 0x000fe20003f05270 */
[----:B------:R-:W-:-:S12]  /*0cb0*/  DFMA R20, R10, R14, R20 ;  /* 0x0000000e0a14722b */ /* 0x000fd80000000014 */
[----:B------:R-:W-:Y:S05]  /*0cc0*/  @!P0 BRA `(.L_x_0) ;  /* 0x0000000000d48947 */ /* 0x000fea0003800000 */
[----:B------:R-:W-:Y:S01]  /*0cd0*/  LDS.128 R8, [R7+0x10] ;  /* 0x0000100007087984 */ /* 0x000fe20000000c00 */
[----:B------:R-:W-:-:S03]  /*0ce0*/  ISETP.NE.AND P0, PT, R4, 0x3, PT ;  /* 0x000000030400780c */ /* 0x000fc60003f05270 */
[----:B------:R-:W0:Y:S02]  /*0cf0*/  LDS.128 R12, [UR5+0x810] ;  /* 0x00081005ff0c7984 */ /* 0x000e240008000c00 */
[----:B0-----:R-:W-:-:S08]  /*0d00*/  DFMA R20, R8, R12, R20 ;  /* 0x0000000c0814722b */ /* 0x001fd00000000014 */
[----:B------:R-:W-:Y:S05]  /*0d10*/  @!P0 BRA `(.L_x_0) ;  /* 0x0000000000c08947 */ /* 0x000fea0003800000 */
        /* <DEDUP_REMOVED lines=47> */
[----:B------:R-:W-:-:S11]  /*1010*/  @P0 DFMA R20, R10, R14, R20 ;  /* 0x0000000e0a14022b */ /* 0x000fd60000000014 */
.L_x_0:
[----:B------:R-:W-:Y:S05]  /*1020*/  WARPSYNC.ALL ;  /* 0x0000000000007948 */ /* 0x000fea0003800000 */
[----:B------:R-:W-:Y:S01]  /*1030*/  BAR.SYNC.DEFER_BLOCKING 0x0 ;  /* 0x0000000000007b1d */ /* 0x000fe20000010000 */
[----:B------:R-:W-:-:S05]  /*1040*/  IADD3 R2, PT, PT, R2, -0x10, RZ ;  /* 0xfffffff002027810 */ /* 0x000fca0007ffe0ff */
[----:B------:R-:W-:Y:S05]  /*1050*/  @P2 BRA `(.L_x_7) ;  /* 0xfffffff000342947 */ /* 0x000fea000383ffff */
[----:B------:R-:W-:Y:S05]  /*1060*/  @P1 EXIT ;  /* 0x000000000000194d */ /* 0x000fea0003800000 */
[----:B------:R-:W3:Y:S02]  /*1070*/  LDC.64 R2, c[0x0][0x390] ;  /* 0x0000e400ff027b82 */ /* 0x000ee40000000a00 */
[----:B---3--:R-:W-:-:S05]  /*1080*/  IMAD.WIDE.U32 R18, R18, 0x8, R2 ;  /* 0x0000000812127825 */ /* 0x008fca00078e0002 */
[----:B------:R-:W-:Y:S01]  /*1090*/  STG.E.64 desc[UR8][R18.64], R20 ;  /* 0x0000001412007986 */ /* 0x000fe2000c101b08 */
[----:B------:R-:W-:Y:S05]  /*10a0*/  EXIT ;  /* 0x000000000000794d */ /* 0x000fea0003800000 */
.L_x_8:
[----:B------:R-:W-:-:S00]  /*10b0*/  BRA `(.L_x_8) ;  /* 0xfffffffc00fc7947 */ /* 0x000fc0000383ffff */
[----:B------:R-:W-:-:S00]  /*10c0*/  NOP ;  /* 0x0000000000007918 */ /* 0x000fc00000000000 */
        /* <DEDUP_REMOVED lines=11> */
.L_x_40:


//--------------------- .text._Z20A_times_x_kernel_optPdS_S_jj --------------------------
	.section	.text._Z20A_times_x_kernel_optPdS_S_jj,"ax",@progbits
	.align	128
        .global         _Z20A_times_x_kernel_optPdS_S_jj
        .type           _Z20A_times_x_kernel_optPdS_S_jj,@function
        .size           _Z20A_times_x_kernel_optPdS_S_jj,(.L_x_41 - _Z20A_times_x_kernel_optPdS_S_jj)
        .other          _Z20A_times_x_kernel_optPdS_S_jj,@"STO_CUDA_ENTRY STV_DEFAULT"
_Z20A_times_x_kernel_optPdS_S_jj:
.text._Z20A_times_x_kernel_optPdS_S_jj:
[----:B------:R-:W-:Y:S01]  /*0000*/  LDC R1, c[0x0][0x37c] ;  /* 0x0000df00ff017b82 */ /* 0x000fe20000000800 */
[----:B------:R-:W0:Y:S07]  /*0010*/  S2R R7, SR_TID.X ;  /* 0x0000000000077919 */ /* 0x000e2e0000002100 */
[----:B------:R-:W0:Y:S01]  /*0020*/  S2UR UR4, SR_CTAID.X ;  /* 0x00000000000479c3 */ /* 0x000e220000002500 */
[----:B------:R-:W1:Y:S01]  /*0030*/  LDCU UR8, c[0x0][0x398] ;  /* 0x00007300ff0877ac */ /* 0x000e620008000800 */
[----:B------:R-:W-:Y:S01]  /*0040*/  BSSY.RECONVERGENT B0, `(.L_x_9) ;  /* 0x0000017000007945 */ /* 0x000fe20003800200 */
[----:B------:R-:W2:Y:S05]  /*0050*/  LDCU.64 UR6, c[0x0][0x358] ;  /* 0x00006b00ff0677ac */ /* 0x000eaa0008000a00 */
[----:B------:R-:W0:Y:S01]  /*0060*/  LDC R6, c[0x0][0x360] ;  /* 0x0000d800ff067b82 */ /* 0x000e220000000800 */
[----:B------:R-:W3:Y:S01]  /*0070*/  LDCU UR5, c[0x0][0x370] ;  /* 0x00006e00ff0577ac */ /* 0x000ee20008000800 */
[----:B0-----:R-:W-:-:S02]  /*0080*/  IMAD R5, R6, UR4, R7 ;  /* 0x0000000406057c24 */ /* 0x001fc4000f8e0207 */
[----:B---3--:R-:W-:-:S03]  /*0090*/  IMAD R6, R6, UR5, RZ ;  /* 0x0000000506067c24 */ /* 0x008fc6000f8e02ff */
[----:B-1----:R-:W-:-:S13]  /*00a0*/  ISETP.GE.U32.AND P0, PT, R5, UR8, PT ;  /* 0x0000000805007c0c */ /* 0x002fda000bf06070 */
[----:B--2---:R-:W-:Y:S05]  /*00b0*/  @P0 BRA `(.L_x_10) ;  /* 0x00000000003c0947 */ /* 0x004fea0003800000 */
[----:B------:R-:W-:Y:S01]  /*00c0*/  BSSY.RECONVERGENT B1, `(.L_x_11) ;  /* 0x0000006000017945 */ /* 0x000fe20003800200 */
[----:B------:R-:W-:-:S07]  /*00d0*/  MOV R3, R5 ;  /* 0x0000000500037202 */ /* 0x000fce0000000f00 */
.L_x_12:
[----:B------:R-:W-:Y:S01]  /*00e0*/  IMAD.MOV.U32 R9, RZ, RZ, R3 ;  /* 0x000000ffff097224 */ /* 0x000fe200078e0003 */
[----:B------:R-:W-:-:S04]  /*00f0*/  IADD3 R3, PT, PT, R6, R3, RZ ;  /* 0x0000000306037210 */ /* 0x000fc80007ffe0ff */
[----:B------:R-:W-:-:S13]  /*0100*/  ISETP.GE.U32.AND P0, PT, R3, UR8, PT ;  /* 0x0000000803007c0c */ /* 0x000fda000bf06070 */
[----:B------:R-:W-:Y:S05]  /*0110*/  @!P0 BRA `(.L_x_12) ;  /* 0xfffffffc00f08947 */ /* 0x000fea000383ffff */
[----:B------:R-:W-:Y:S05]  /*0120*/  BSYNC.RECONVERGENT B1 ;  /* 0x0000000000017941 */ /* 0x000fea0003800200 */
.L_x_11:
[----:B------:R-:W0:Y:S02]  /*0130*/  LDC.64 R2, c[0x0][0x388] ;  /* 0x0000e200ff027b82 */ /* 0x000e240000000a00 */
[----:B0-----:R-:W-:-:S06]  /*0140*/  IMAD.WIDE.U32 R2, R9, 0x8, R2 ;  /* 0x0000000809027825 */ /* 0x001fcc00078e0002 */
[----:B------:R-:W2:Y:S01]  /*0150*/  LDG.E.64 R2, desc[UR6][R2.64] ;  /* 0x0000000602027981 */ /* 0x000ea2000c1e1b00 */
[----:B------:R-:W0:Y:S01]  /*0160*/  S2UR UR5, SR_CgaCtaId ;  /* 0x00000000000579c3 */ /* 0x000e220000008800 */
[----:B------:R-:W-:Y:S02]  /*0170*/  UMOV UR4, 0x400 ;  /* 0x0000040000047882 */ /* 0x000fe40000000000 */
[----:B0-----:R-:W-:-:S06]  /*0180*/  ULEA UR4, UR5, UR4, 0x18 ;  /* 0x0000000405047291 */ /* 0x001fcc000f8ec0ff */
[----:B------:R-:W-:-:S05]  /*0190*/  LEA R7, R7, UR4, 0x3 ;  /* 0x0000000407077c11 */ /* 0x000fca000f8e18ff */
[----:B--2---:R0:W-:Y:S02]  /*01a0*/  STS.64 [R7], R2 ;  /* 0x0000000207007388 */ /* 0x0041e40000000a00 */
.L_x_10:
[----:B------:R-:W-:Y:S05]  /*01b0*/  BSYNC.RECONVERGENT B0 ;  /* 0x0000000000007941 */ /* 0x000fea0003800200 */
.L_x_9:
[----:B------:R-:W-:Y:S01]  /*01c0*/  BAR.SYNC.DEFER_BLOCKING 0x0 ;  /* 0x0000000000007b1d */ /* 0x000fe20000010000 */
[----:B------:R-:W-:-:S13]  /*01d0*/  ISETP.GE.U32.AND P0, PT, R5, UR8, PT ;  /* 0x0000000805007c0c */ /* 0x000fda000bf06070 */
[----:B------:R-:W-:Y:S05]  /*01e0*/  @P0 EXIT ;  /* 0x000000000000094d */ /* 0x000fea0003800000 */
[----:B------:R-:W1:Y:S02]  /*01f0*/  LDC R4, c[0x0][0x39c] ;  /* 0x0000e700ff047b82 */ /* 0x000e640000000800 */
[----:B-1----:R-:W-:-:S13]  /*0200*/  ISETP.NE.AND P0, PT, R4, RZ, PT ;  /* 0x000000ff0400720c */ /* 0x002fda0003f05270 */
[----:B------:R-:W-:Y:S05]  /*0210*/  @P0 BRA `(.L_x_13) ;  /* 0x00000000001c0947 */ /* 0x000fea0003800000 */
[----:B------:R-:W1:Y:S02]  /*0220*/  LDC.64 R8, c[0x0][0x390] ;  /* 0x0000e400ff087b82 */ /* 0x000e640000000a00 */
.L_x_14:
[----:B01----:R-:W-:-:S04]  /*0230*/  IMAD.WIDE.U32 R2, R5, 0x8, R8 ;  /* 0x0000000805027825 */ /* 0x003fc800078e0008 */
[----:B------:R-:W-:Y:S01]  /*0240*/  IMAD.IADD R5, R6, 0x1, R5 ;  /* 0x0000000106057824 */ /* 0x000fe200078e0205 */
[----:B------:R2:W-:Y:S04]  /*0250*/  STG.E.64 desc[UR6][R2.64], RZ ;  /* 0x000000ff02007986 */ /* 0x0005e8000c101b06 */
[----:B------:R-:W-:-:S13]  /*0260*/  ISETP.GE.U32.AND P0, PT, R5, UR8, PT ;  /* 0x0000000805007c0c */ /* 0x000fda000bf06070 */
[----:B--2---:R-:W-:Y:S05]  /*0270*/  @!P0 BRA `(.L_x_14) ;  /* 0xfffffffc00ec8947 */ /* 0x004fea000383ffff */
[----:B------:R-:W-:Y:S05]  /*0280*/  EXIT ;  /* 0x000000000000794d */ /* 0x000fea0003800000 */
.L_x_13:
[C---:B------:R-:W-:Y:S02]  /*0290*/  LOP3.LUT R0, R4.reuse, 0xf, RZ, 0xc0, !PT ;  /* 0x0000000f04007812 */ /* 0x040fe400078ec0ff */
[----:B0-----:R-:W-:Y:S02]  /*02a0*/  LOP3.LUT R2, R4, 0x7, RZ, 0xc0, !PT ;  /* 0x0000000704027812 */ /* 0x001fe400078ec0ff */
[----:B------:R-:W-:-:S03]  /*02b0*/  IADD3 R3, PT, PT, R0, -0x1, RZ ;  /* 0xffffffff00037810 */ /* 0x000fc60007ffe0ff */
[----:B------:R-:W-:Y:S01]  /*02c0*/  VIADD R7, R2, 0xffffffff ;  /* 0xffffffff02077836 */ /* 0x000fe20000000000 */
[----:B------:R-:W-:Y:S02]  /*02d0*/  ISETP.GE.U32.AND P0, PT, R3, 0x7, PT ;  /* 0x000000070300780c */ /* 0x000fe40003f06070 */
[C---:B------:R-:W-:Y:S02]  /*02e0*/  LOP3.LUT R3, R4.reuse, 0xfffffff0, RZ, 0xc0, !PT ;  /* 0xfffffff004037812 */ /* 0x040fe400078ec0ff */
[----:B------:R-:W-:Y:S02]  /*02f0*/  ISETP.GE.U32.AND P1, PT, R7, 0x3, PT ;  /* 0x000000030700780c */ /* 0x000fe40003f26070 */
[----:B------:R-:W-:-:S11]  /*0300*/  LOP3.LUT R4, R4, 0x3, RZ, 0xc0, !PT ;  /* 0x0000000304047812 */ /* 0x000fd600078ec0ff */
.L_x_20:
[----:B------:R-:W0:Y:S01]  /*0310*/  LDC R16, c[0x0][0x39c] ;  /* 0x0000e700ff107b82 */ /* 0x000e220000000800 */
[----:B------:R-:W-:Y:S01]  /*0320*/  HFMA2 R7, -RZ, RZ, 0, 0 ;  /* 0x00000000ff077431 */ /* 0x000fe200000001ff */
[----:B------:R-:W-:Y:S02]  /*0330*/  CS2R R20, SRZ ;  /* 0x0000000000147805 */ /* 0x000fe4000001ff00 */
[----:B0-----:R-:W-:-:S13]  /*0340*/  ISETP.GE.U32.AND P2, PT, R16, 0x10, PT ;  /* 0x000000101000780c */ /* 0x001fda0003f46070 */
[----:B------:R-:W-:Y:S05]  /*0350*/  @!P2 BRA `(.L_x_15) ;  /* 0x00000004004ca947 */ /* 0x000fea0003800000 */
[----:B------:R-:W0:Y:S01]  /*0360*/  S2R R8, SR_CgaCtaId ;  /* 0x0000000000087919 */ /* 0x000e220000008800 */
[----:B------:R-:W-:Y:S02]  /*0370*/  MOV R7, 0x400 ;  /* 0x0000040000077802 */ /* 0x000fe40000000f00 */
[----:B------:R-:W-:Y:S02]  /*0380*/  CS2R R20, SRZ ;  /* 0x0000000000147805 */ /* 0x000fe4000001ff00 */
[----:B------:R-:W-:Y:S02]  /*0390*/  MOV R18, RZ ;  /* 0x000000ff00127202 */ /* 0x000fe40000000f00 */
[----:B0-----:R-:W-:-:S07]  /*03a0*/  LEA R7, R8, R7, 0x18 ;  /* 0x0000000708077211 */ /* 0x001fce00078ec0ff */
.L_x_16:
[----:B------:R-:W0:Y:S01]  /*03b0*/  LDC.64 R14, c[0x0][0x380] ;  /* 0x0000e000ff0e7b82 */ /* 0x000e220000000a00 */
[----:B------:R-:W-:-:S04]  /*03c0*/  IMAD R12, R5, R16, R18 ;  /* 0x00000010050c7224 */ /* 0x000fc800078e0212 */
[C---:B------:R-:W-:Y:S02]  /*03d0*/  VIADD R25, R12.reuse, 0x1 ;  /* 0x000000010c197836 */ /* 0x040fe40000000000 */
[----:B0-----:R-:W-:-:S06]  /*03e0*/  IMAD.WIDE.U32 R26, R12, 0x8, R14 ;  /* 0x000000080c1a7825 */ /* 0x001fcc00078e000e */
[----:B------:R-:W2:Y:S01]  /*03f0*/  LDG.E.64 R26, desc[UR6][R26.64] ;  /* 0x000000061a1a7981 */ /* 0x000ea2000c1e1b00 */
[----:B------:R-:W-:-:S06]  /*0400*/  IMAD.WIDE.U32 R24, R25, 0x8, R14 ;  /* 0x0000000819187825 */ /* 0x000fcc00078e000e */
[----:B------:R-:W3:Y:S01]  /*0410*/  LDG.E.64 R24, desc[UR6][R24.64] ;  /* 0x0000000618187981 */ /* 0x000ee2000c1e1b00 */
[----:B------:R-:W-:-:S05]  /*0420*/  IADD3 R23, PT, PT, R12, 0x2, RZ ;  /* 0x000000020c177810 */ /* 0x000fca0007ffe0ff */
[----:B------:R-:W-:-:S06]  /*0430*/  IMAD.WIDE.U32 R22, R23, 0x8, R14 ;  /* 0x0000000817167825 */ /* 0x000fcc00078e000e */
[----:B------:R-:W4:Y:S01]  /*0440*/  LDG.E.64 R22, desc[UR6][R22.64] ;  /* 0x0000000616167981 */ /* 0x000f22000c1e1b00 */
[----:B------:R-:W-:Y:S01]  /*0450*/  LEA R17, R18, R7, 0x3 ;  /* 0x0000000712117211 */ /* 0x000fe200078e18ff */
[----:B------:R-:W-:-:S04]  /*0460*/  VIADD R13, R12, 0x3 ;  /* 0x000000030c0d7836 */ /* 0x000fc80000000000 */
[----:B------:R-:W2:Y:S01]  /*0470*/  LDS.128 R8, [R17] ;  /* 0x0000000011087984 */ /* 0x000ea20000000c00 */
[----:B------:R-:W-:-:S05]  /*0480*/  IADD3 R29, PT, PT, R12, 0x5, RZ ;  /* 0x000000050c1d7810 */ /* 0x000fca0007ffe0ff */
[----:B------:R-:W-:Y:S01]  /*0490*/  IMAD.WIDE.U32 R28, R29, 0x8, R14 ;  /* 0x000000081d1c7825 */ /* 0x000fe200078e000e */
[----:B--2---:R-:W-:-:S03]  /*04a0*/  DFMA R20, R26, R8, R20 ;  /* 0x000000081a14722b */ /* 0x004fc60000000014 */
[----:B------:R-:W-:-:S06]  /*04b0*/  IMAD.WIDE.U32 R26, R13, 0x8, R14 ;  /* 0x000000080d1a7825 */ /* 0x000fcc00078e000e */
[----:B------:R-:W2:Y:S01]  /*04c0*/  LDG.E.64 R26, desc[UR6][R26.64] ;  /* 0x000000061a1a7981 */ /* 0x000ea2000c1e1b00 */
[----:B---3--:R-:W-:Y:S01]  /*04d0*/  DFMA R20, R10, R24, R20 ;  /* 0x000000180a14722b */ /* 0x008fe20000000014 */
[----:B------:R-:W-:Y:S02]  /*04e0*/  IADD3 R25, PT, PT, R12, 0x4, RZ ;  /* 0x000000040c197810 */ /* 0x000fe40007ffe0ff */
[----:B------:R-:W4:Y:S03]  /*04f0*/  LDS.128 R8, [R17+0x10] ;  /* 0x0000100011087984 */ /* 0x000f260000000c00 */
[----:B------:R-:W-:-:S06]  /*0500*/  IMAD.WIDE.U32 R24, R25, 0x8, R14 ;  /* 0x0000000819187825 */ /* 0x000fcc00078e000e */
[----:B------:R-:W3:Y:S01]  /*0510*/  LDG.E.64 R24, desc[UR6][R24.64] ;  /* 0x0000000618187981 */ /* 0x000ee2000c1e1b00 */
[----:B----4-:R-:W-:-:S03]  /*0520*/  DFMA R8, R22, R8, R20 ;  /* 0x000000081608722b */ /* 0x010fc60000000014 */
[----:B------:R-:W4:Y:S01]  /*0530*/  LDG.E.64 R22, desc[UR6][R28.64] ;  /* 0x000000061c167981 */ /* 0x000f22000c1e1b00 */
[----:B------:R-:W-:-:S04]  /*0540*/  VIADD R21, R12, 0x6 ;  /* 0x000000060c157836 */ /* 0x000fc80000000000 */
[----:B------:R-:W-:-:S06]  /*0550*/  IMAD.WIDE.U32 R20, R21, 0x8, R14 ;  /* 0x0000000815147825 */ /* 0x000fcc00078e000e */
[----:B------:R-:W5:Y:S01]  /*0560*/  LDG.E.64 R20, desc[UR6][R20.64] ;  /* 0x0000000614147981 */ /* 0x000f62000c1e1b00 */
[----:B------:R-:W-:Y:S01]  /*0570*/  IADD3 R13, PT, PT, R12, 0x7, RZ ;  /* 0x000000070c0d7810 */ /* 0x000fe20007ffe0ff */
[----:B--2---:R-:W-:Y:S02]  /*0580*/  DFMA R26, R10, R26, R8 ;  /* 0x0000001a0a1a722b */ /* 0x004fe40000000008 */
[----:B------:R-:W3:Y:S06]  /*0590*/  LDS.128 R8, [R17+0x20] ;  /* 0x0000200011087984 */ /* 0x000eec0000000c00 */
[----:B---3--:R-:W-:Y:S01]  /*05a0*/  DFMA R8, R24, R8, R26 ;  /* 0x000000081808722b */ /* 0x008fe2000000001a */
[----:B------:R-:W-:-:S06]  /*05b0*/  IMAD.WIDE.U32 R26, R13, 0x8, R14 ;  /* 0x000000080d1a7825 */ /* 0x000fcc00078e000e */
[----:B------:R-:W2:Y:S01]  /*05c0*/  LDG.E.64 R26, desc[UR6][R26.64] ;  /* 0x000000061a1a7981 */ /* 0x000ea2000c1e1b00 */
[----:B----4-:R-:W-:Y:S01]  /*05d0*/  DFMA R22, R10, R22, R8 ;  /* 0x000000160a16722b */ /* 0x010fe20000000008 */
[----:B------:R-:W-:Y:S02]  /*05e0*/  IADD3 R25, PT, PT, R12, 0x8, RZ ;  /* 0x000000080c197810 */ /* 0x000fe40007ffe0ff */
[----:B------:R-:W5:Y:S03]  /*05f0*/  LDS.128 R8, [R17+0x30] ;  /* 0x0000300011087984 */ /* 0x000f660000000c00 */
[----:B------:R-:W-:-:S04]  /*0600*/  IMAD.WIDE.U32 R24, R25, 0x8, R14 ;  /* 0x0000000819187825 */ /* 0x000fc800078e000e */
[----:B------:R-:W-:Y:S02]  /*0610*/  VIADD R13, R12, 0x9 ;  /* 0x000000090c0d7836 */ /* 0x000fe40000000000 */
[----:B------:R-:W3:Y:S01]  /*0620*/  LDG.E.64 R24, desc[UR6][R24.64] ;  /* 0x0000000618187981 */ /* 0x000ee2000c1e1b00 */
[----:B-----5:R-:W-:Y:S01]  /*0630*/  DFMA R8, R20, R8, R22 ;  /* 0x000000081408722b */ /* 0x020fe20000000016 */
[----:B------:R-:W-:-:S06]  /*0640*/  IMAD.WIDE.U32 R22, R13, 0x8, R14 ;  /* 0x000000080d167825 */ /* 0x000fcc00078e000e */
[----:B------:R-:W4:Y:S01]  /*0650*/  LDG.E.64 R22, desc[UR6][R22.64] ;  /* 0x0000000616167981 */ /* 0x000f22000c1e1b00 */
[----:B------:R-:W-:-:S05]  /*0660*/  IADD3 R21, PT, PT, R12, 0xa, RZ ;  /* 0x0000000a0c157810 */ /* 0x000fca0007ffe0ff */
[----:B------:R-:W-:-:S06]  /*0670*/  IMAD.WIDE.U32 R20, R21, 0x8, R14 ;  /* 0x0000000815147825 */ /* 0x000fcc00078e000e */
[----:B------:R-:W5:Y:S01]  /*0680*/  LDG.E.64 R20, desc[UR6][R20.64] ;  /* 0x0000000614147981 */ /* 0x000f62000c1e1b00 */
[----:B------:R-:W-:-:S05]  /*0690*/  IADD3 R29, PT, PT, R12, 0xb, RZ ;  /* 0x0000000b0c1d7810 */ /* 0x000fca0007ffe0ff */
[----:B------:R-:W-:-:S06]  /*06a0*/  IMAD.WIDE.U32 R28, R29, 0x8, R14 ;  /* 0x000000081d1c7825 */ /* 0x000fcc00078e000e */
[----:B------:R-:W5:Y:S01]  /*06b0*/  LDG.E.64 R28, desc[UR6][R28.64] ;  /* 0x000000061c1c7981 */ /* 0x000f62000c1e1b00 */
[----:B------:R-:W-:Y:S01]  /*06c0*/  IADD3 R13, PT, PT, R12, 0xd, RZ ;  /* 0x0000000d0c0d7810 */ /* 0x000fe20007ffe0ff */
[----:B--2---:R-:W-:Y:S02]  /*06d0*/  DFMA R26, R10, R26, R8 ;  /* 0x0000001a0a1a722b */ /* 0x004fe40000000008 */
[----:B------:R-:W3:Y:S06]  /*06e0*/  LDS.128 R8, [R17+0x40] ;  /* 0x0000400011087984 */ /* 0x000eec0000000c00 */
[----:B---3--:R-:W-:-:S08]  /*06f0*/  DFMA R8, R24, R8, R26 ;  /* 0x000000081808722b */ /* 0x008fd0000000001a */
[----:B----4-:R-:W-:Y:S02]  /*0700*/  DFMA R22, R10, R22, R8 ;  /* 0x000000160a16722b */ /* 0x010fe40000000008 */
[----:B------:R-:W5:Y:S01]  /*0710*/  LDS.128 R8, [R17+0x50] ;  /* 0x0000500011087984 */ /* 0x000f620000000c00 */
[----:B------:R-:W-:-:S04]  /*0720*/  VIADD R25, R12, 0xc ;  /* 0x0000000c0c197836 */ /* 0x000fc80000000000 */
[----:B------:R-:W-:-:S06]  /*0730*/  IMAD.WIDE.U32 R24, R25, 0x8, R14 ;  /* 0x0000000819187825 */ /* 0x000fcc00078e000e */
[----:B------:R-:W2:Y:S01]  /*0740*/  LDG.E.64 R24, desc[UR6][R24.64] ;  /* 0x0000000618187981 */ /* 0x000ea2000c1e1b00 */
[----:B------:R-:W-:-:S04]  /*0750*/  VIADD R27, R12, 0xf ;  /* 0x0000000f0c1b7836 */ /* 0x000fc80000000000 */
[----:B------:R-:W-:-:S06]  /*0760*/  IMAD.WIDE.U32 R26, R27, 0x8, R14 ;  /* 0x000000081b1a7825 */ /* 0x000fcc00078e000e */
[----:B------:R-:W3:Y:S01]  /*0770*/  LDG.E.64 R26, desc[UR6][R26.64] ;  /* 0x000000061a1a7981 */ /* 0x000ee2000c1e1b00 */
[----:B-----5:R-:W-:Y:S01]  /*0780*/  DFMA R8, R20, R8, R22 ;  /* 0x000000081408722b */ /* 0x020fe20000000016 */
[----:B------:R-:W-:Y:S01]  /*0790*/  IMAD.WIDE.U32 R20, R13, 0x8, R14 ;  /* 0x000000080d147825 */ /* 0x000fe200078e000e */
[----:B------:R-:W-:-:S05]  /*07a0*/  IADD3 R23, PT, PT, R12, 0xe, RZ ;  /* 0x0000000e0c177810 */ /* 0x000fca0007ffe0ff */
[----:B------:R-:W4:Y:S01]  /*07b0*/  LDG.E.64 R20, desc[UR6][R20.64] ;  /* 0x0000000614147981 */ /* 0x000f22000c1e1b00 */
[----:B------:R-:W-:Y:S01]  /*07c0*/  IMAD.WIDE.U32 R22, R23, 0x8, R14 ;  /* 0x0000000817167825 */ /* 0x000fe200078e000e */
[----:B------:R-:W-:Y:S02]  /*07d0*/  DFMA R28, R10, R28, R8 ;  /* 0x0000001c0a1c722b */ /* 0x000fe40000000008 */
[----:B------:R-:W2:Y:S04]  /*07e0*/  LDS.128 R8, [R17+0x60] ;  /* 0x0000600011087984 */ /* 0x000ea80000000c00 */
[----:B------:R-:W5:Y:S04]  /*07f0*/  LDG.E.64 R22, desc[UR6][R22.64] ;  /* 0x0000000616167981 */ /* 0x000f68000c1e1b00 */
[----:B------:R-:W5:Y:S01]  /*0800*/  LDS.128 R12, [R17+0x70] ;  /* 0x00007000110c7984 */ /* 0x000f620000000c00 */
[----:B------:R-:W-:-:S04]  /*0810*/  IADD3 R18, PT, PT, R18, 0x10, RZ ;  /* 0x0000001012127810 */ /* 0x000fc80007ffe0ff */
[----:B------:R-:W-:Y:S01]  /*0820*/  ISETP.NE.AND P2, PT, R18, R3, PT ;  /* 0x000000031200720c */ /* 0x000fe20003f45270 */
[----:B--2---:R-:W-:-:S08]  /*0830*/  DFMA R8, R24, R8, R28 ;  /* 0x000000081808722b */ /* 0x004fd0000000001c */
[----:B----4-:R-:W-:-:S08]  /*0840*/  DFMA R8, R10, R20, R8 ;  /* 0x000000140a08722b */ /* 0x010fd00000000008 */
[----:B-----5:R-:W-:-:S08]  /*0850*/  DFMA R8, R22, R12, R8 ;  /* 0x0000000c1608722b */ /* 0x020fd00000000008 */
[----:B---3--:R-:W-:Y:S01]  /*0860*/  DFMA R20, R14, R26, R8 ;  /* 0x0000001a0e14722b */ /* 0x008fe20000000008 */
[----:B------:R-:W-:Y:S10]  /*0870*/  @P2 BRA `(.L_x_16) ;  /* 0xfffffff800cc2947 */ /* 0x000ff4000383ffff */
[----:B------:R-:W-:-:S07]  /*0880*/  MOV R7, R3 ;  /* 0x0000000300077202 */ /* 0x000fce0000000f00 */
.L_x_15:
[----:B------:R-:W-:-:S13]  /*0890*/  ISETP.NE.AND P2, PT, R0, RZ, PT ;  /* 0x000000ff0000720c */ /* 0x000fda0003f45270 */
[----:B------:R-:W-:Y:S05]  /*08a0*/  @!P2 BRA `(.L_x_17) ;  /* 0x000000040078a947 */ /* 0x000fea0003800000 */
[----:B------:R-:W-:Y:S01]  /*08b0*/  ISETP.NE.AND P2, PT, R2, RZ, PT ;  /* 0x000000ff0200720c */ /* 0x000fe20003f45270 */
[----:B------:R-:W-:-:S12]  /*08c0*/  @!P0 BRA `(.L_x_18) ;  /* 0x0000000000a88947 */ /* 0x000fd80003800000 */
[----:B------:R-:W0:Y:S01]  /*08d0*/  LDC.64 R22, c[0x0][0x380] ;  /* 0x0000e000ff167b82 */ /* 0x000e220000000a00 */
[----:B------:R-:W-:-:S04]  /*08e0*/  IMAD R27, R5, R16, R7 ;  /* 0x00000010051b7224 */ /* 0x000fc800078e0207 */
[----:B0-----:R-:W-:-:S06]  /*08f0*/  IMAD.WIDE.U32 R12, R27, 0x8, R22 ;  /* 0x000000081b0c7825 */ /* 0x001fcc00078e0016 */
[----:B------:R-:W2:Y:S01]  /*0900*/  LDG.E.64 R12, desc[UR6][R12.64] ;  /* 0x000000060c0c7981 */ /* 0x000ea2000c1e1b00 */
[----:B------:R-:W-:-:S04]  /*0910*/  VIADD R19, R27, 0x1 ;  /* 0x000000011b137836 */ /* 0x000fc80000000000 */
[----:B------:R-:W-:Y:S01]  /*0920*/  IMAD.WIDE.U32 R18, R19, 0x8, R22 ;  /* 0x0000000813127825 */ /* 0x000fe200078e0016 */
[----:B------:R-:W-:-:S05]  /*0930*/  IADD3 R25, PT, PT, R27, 0x2, RZ ;  /* 0x000000021b197810 */ /* 0x000fca0007ffe0ff */
[----:B------:R-:W3:Y:S01]  /*0940*/  LDG.E.64 R18, desc[UR6][R18.64] ;  /* 0x0000000612127981 */ /* 0x000ee2000c1e1b00 */
[----:B------:R-:W-:-:S06]  /*0950*/  IMAD.WIDE.U32 R24, R25, 0x8, R22 ;  /* 0x0000000819187825 */ /* 0x000fcc00078e0016 */
[----:B------:R-:W4:Y:S01]  /*0960*/  LDG.E.64 R24, desc[UR6][R24.64] ;  /* 0x0000000618187981 */ /* 0x000f22000c1e1b00 */
[----:B------:R-:W0:Y:S01]  /*0970*/  S2UR UR5, SR_CgaCtaId ;  /* 0x00000000000579c3 */ /* 0x000e220000008800 */
[----:B------:R-:W-:Y:S01]  /*0980*/  UMOV UR4, 0x400 ;  /* 0x0000040000047882 */ /* 0x000fe20000000000 */
[----:B------:R-:W-:-:S05]  /*0990*/  IADD3 R29, PT, PT, R27, 0x3, RZ ;  /* 0x000000031b1d7810 */ /* 0x000fca0007ffe0ff */
[----:B------:R-:W-:Y:S01]  /*09a0*/  IMAD.WIDE.U32 R28, R29, 0x8, R22 ;  /* 0x000000081d1c7825 */ /* 0x000fe200078e0016 */
[----:B0-----:R-:W-:-:S06]  /*09b0*/  ULEA UR4, UR5, UR4, 0x18 ;  /* 0x0000000405047291 */ /* 0x001fcc000f8ec0ff */
[----:B------:R-:W-:-:S05]  /*09c0*/  LEA R17, R7, UR4, 0x3 ;  /* 0x0000000407117c11 */ /* 0x000fca000f8e18ff */
[----:B------:R-:W2:Y:S02]  /*09d0*/  LDS.128 R8, [R17] ;  /* 0x0000000011087984 */ /* 0x000ea40000000c00 */
[----:B--2---:R-:W-:Y:S02]  /*09e0*/  DFMA R20, R12, R8, R20 ;  /* 0x000000080c14722b */ /* 0x004fe40000000014 */
[----:B------:R0:W2:Y:S04]  /*09f0*/  LDG.E.64 R8, desc[UR6][R28.64] ;  /* 0x000000061c087981 */ /* 0x0000a8000c1e1b00 */
[----:B------:R-:W4:Y:S02]  /*0a00*/  LDS.128 R12, [R17+0x10] ;  /* 0x00001000110c7984 */ /* 0x000f240000000c00 */
[----:B---3--:R-:W-:Y:S01]  /*0a10*/  DFMA R10, R18, R10, R20 ;  /* 0x0000000a120a722b */ /* 0x008fe20000000014 */
[C---:B------:R-:W-:Y:S01]  /*0a20*/  VIADD R19, R27.reuse, 0x4 ;  /* 0x000000041b137836 */ /* 0x040fe20000000000 */
[----:B------:R-:W-:-:S03]  /*0a30*/  IADD3 R21, PT, PT, R27, 0x5, RZ ;  /* 0x000000051b157810 */ /* 0x000fc60007ffe0ff */
[----:B------:R-:W-:-:S06]  /*0a40*/  IMAD.WIDE.U32 R18, R19, 0x8, R22 ;  /* 0x0000000813127825 */ /* 0x000fcc00078e0016 */
[----:B------:R-:W3:Y:S01]  /*0a50*/  LDG.E.64 R18, desc[UR6][R18.64] ;  /* 0x0000000612127981 */ /* 0x000ee2000c1e1b00 */
[----:B----4-:R-:W-:Y:S01]  /*0a60*/  DFMA R12, R24, R12, R10 ;  /* 0x0000000c180c722b */ /* 0x010fe2000000000a */
[----:B------:R-:W-:Y:S01]  /*0a70*/  IMAD.WIDE.U32 R24, R21, 0x8, R22 ;  /* 0x0000000815187825 */ /* 0x000fe200078e0016 */
[----:B------:R-:W-:-:S05]  /*0a80*/  IADD3 R11, PT, PT, R27, 0x6, RZ ;  /* 0x000000061b0b7810 */ /* 0x000fca0007ffe0ff */
[----:B------:R-:W4:Y:S01]  /*0a90*/  LDG.E.64 R24, desc[UR6][R24.64] ;  /* 0x0000000618187981 */ /* 0x000f22000c1e1b00 */
[----:B0-----:R-:W-:-:S04]  /*0aa0*/  IMAD.WIDE.U32 R28, R11, 0x8, R22 ;  /* 0x000000080b1c7825 */ /* 0x001fc800078e0016 */
[----:B------:R-:W-:Y:S01]  /*0ab0*/  VIADD R27, R27, 0x7 ;  /* 0x000000071b1b7836 */ /* 0x000fe20000000000 */
[----:B------:R-:W5:Y:S03]  /*0ac0*/  LDG.E.64 R20, desc[UR6][R28.64] ;  /* 0x000000061c147981 */ /* 0x000f66000c1e1b00 */
[----:B------:R-:W-:-:S06]  /*0ad0*/  IMAD.WIDE.U32 R22, R27, 0x8, R22 ;  /* 0x000000081b167825 */ /* 0x000fcc00078e0016 */
[----:B------:R-:W5:Y:S01]  /*0ae0*/  LDG.E.64 R22, desc[UR6][R22.64] ;  /* 0x0000000616167981 */ /* 0x000f62000c1e1b00 */
[----:B------:R-:W-:Y:S01]  /*0af0*/  IADD3 R7, PT, PT, R7, 0x8, RZ ;  /* 0x0000000807077810 */ /* 0x000fe20007ffe0ff */
[----:B--2---:R-:W-:Y:S02]  /*0b00*/  DFMA R26, R8, R14, R12 ;  /* 0x0000000e081a722b */ /* 0x004fe4000000000c */
[----:B------:R-:W3:Y:S04]  /*0b10*/  LDS.128 R8, [R17+0x20] ;  /* 0x0000200011087984 */ /* 0x000ee80000000c00 */
[----:B------:R-:W5:Y:S02]  /*0b20*/  LDS.128 R12, [R17+0x30] ;  /* 0x00003000110c7984 */ /* 0x000f640000000c00 */
[----:B---3--:R-:W-:-:S08]  /*0b30*/  DFMA R8, R18, R8, R26 ;  /* 0x000000081208722b */ /* 0x008fd0000000001a */
[----:B----4-:R-:W-:-:S08]  /*0b40*/  DFMA R8, R24, R10, R8 ;  /* 0x0000000a1808722b */ /* 0x010fd00000000008 */
[----:B-----5:R-:W-:-:S08]  /*0b50*/  DFMA R20, R20, R12, R8 ;  /* 0x0000000c1414722b */ /* 0x020fd00000000008 */
[----:B------:R-:W-:-:S11]  /*0b60*/  DFMA R20, R22, R14, R20 ;  /* 0x0000000e1614722b */ /* 0x000fd60000000014 */
.L_x_18:
[----:B------:R-:W-:Y:S05]  /*0b70*/  @!P2 BRA `(.L_x_17) ;  /* 0x0000000000c4a947 */ /* 0x000fea0003800000 */
[----:B------:R-:W-:Y:S01]  /*0b80*/  ISETP.NE.AND P2, PT, R4, RZ, PT ;  /* 0x000000ff0400720c */ /* 0x000fe20003f45270 */
[----:B------:R-:W-:-:S12]  /*0b90*/  @!P1 BRA `(.L_x_19) ;  /* 0x0000000000609947 */ /* 0x000fd80003800000 */
[----:B------:R-:W0:Y:S01]  /*0ba0*/  LDC.64 R8, c[0x0][0x380] ;  /* 0x0000e000ff087b82 */ /* 0x000e220000000a00 */
[----:B------:R-:W-:-:S05]  /*0bb0*/  IMAD R11, R5, R16, R7 ;  /* 0x00000010050b7224 */ /* 0x000fca00078e0207 */
[C---:B------:R-:W-:Y:S01]  /*0bc0*/  IADD3 R25, PT, PT, R11.reuse, 0x1, RZ ;  /* 0x000000010b197810 */ /* 0x040fe20007ffe0ff */
[C---:B------:R-:W-:Y:S02]  /*0bd0*/  VIADD R23, R11.reuse, 0x2 ;  /* 0x000000020b177836 */ /* 0x040fe40000000000 */
[----:B0-----:R-:W-:-:S04]  /*0be0*/  IMAD.WIDE.U32 R26, R11, 0x8, R8 ;  /* 0x000000080b1a7825 */ /* 0x001fc800078e0008 */
[--C-:B------:R-:W-:Y:S02]  /*0bf0*/  IMAD.WIDE.U32 R24, R25, 0x8, R8.reuse ;  /* 0x0000000819187825 */ /* 0x100fe400078e0008 */
[----:B------:R-:W2:Y:S02]  /*0c00*/  LDG.E.64 R26, desc[UR6][R26.64] ;  /* 0x000000061a1a7981 */ /* 0x000ea4000c1e1b00 */
[----:B------:R-:W-:Y:S02]  /*0c10*/  IMAD.WIDE.U32 R22, R23, 0x8, R8 ;  /* 0x0000000817167825 */ /* 0x000fe400078e0008 */
[----:B------:R-:W3:Y:S01]  /*0c20*/  LDG.E.64 R24, desc[UR6][R24.64] ;  /* 0x0000000618187981 */ /* 0x000ee2000c1e1b00 */
[----:B------:R-:W-:-:S03]  /*0c30*/  IADD3 R19, PT, PT, R11, 0x3, RZ ;  /* 0x000000030b137810 */ /* 0x000fc60007ffe0ff */
[----:B------:R-:W4:Y:S02]  /*0c40*/  LDG.E.64 R22, desc[UR6][R22.64] ;  /* 0x0000000616167981 */ /* 0x000f24000c1e1b00 */
[----:B------:R-:W-:-:S06]  /*0c50*/  IMAD.WIDE.U32 R18, R19, 0x8, R8 ;  /* 0x0000000813127825 */ /* 0x000fcc00078e0008 */
[----:B------:R-:W5:Y:S01]  /*0c60*/  LDG.E.64 R18, desc[UR6][R18.64] ;  /* 0x0000000612127981 */ /* 0x000f62000c1e1b00 */
[----:B------:R-:W0:Y:S01]  /*0c70*/  S2UR UR5, SR_CgaCtaId ;  /* 0x00000000000579c3 */ /* 0x000e220000008800 */
[----:B------:R-:W-:Y:S02]  /*0c80*/  UMOV UR4, 0x400 ;  /* 0x0000040000047882 */ /* 0x000fe40000000000 */
[----:B0-----:R-:W-:-:S06]  /*0c90*/  ULEA UR4, UR5, UR4, 0x18 ;  /* 0x0000000405047291 */ /* 0x001fcc000f8ec0ff */
[C---:B------:R-:W-:Y:S02]  /*0ca0*/  LEA R17, R7.reuse, UR4, 0x3 ;  /* 0x0000000407117c11 */ /* 0x040fe4000f8e18ff */
[----:B------:R-:W-:-:S03]  /*0cb0*/  IADD3 R7, PT, PT, R7, 0x4, RZ ;  /* 0x0000000407077810 */ /* 0x000fc60007ffe0ff */
[----:B------:R-:W2:Y:S04]  /*0cc0*/  LDS.128 R8, [R17] ;  /* 0x0000000011087984 */ /* 0x000ea80000000c00 */
[----:B------:R-:W4:Y:S01]  /*0cd0*/  LDS.128 R12, [R17+0x10] ;  /* 0x00001000110c7984 */ /* 0x000f220000000c00 */
[----:B--2---:R-:W-:-:S08]  /*0ce0*/  DFMA R8, R26, R8, R20 ;  /* 0x000000081a08722b */ /* 0x004fd00000000014 */
[----:B---3--:R-:W-:-:S08]  /*0cf0*/  DFMA R8, R24, R10, R8 ;  /* 0x0000000a1808722b */ /* 0x008fd00000000008 */
[----:B----4-:R-:W-:-:S08]  /*0d00*/  DFMA R8, R22, R12, R8 ;  /* 0x0000000c1608722b */ /* 0x010fd00000000008 */
[----:B-----5:R-:W-:-:S11]  /*0d10*/  DFMA R20, R18, R14, R8 ;  /* 0x0000000e1214722b */ /* 0x020fd60000000008 */
.L_x_19:
[----:B------:R-:W-:Y:S05]  /*0d20*/  @!P2 BRA `(.L_x_17) ;  /* 0x000000000058a947 */ /* 0x000fea0003800000 */
[----:B------:R-:W0:Y:S01]  /*0d30*/  LDC.64 R12, c[0x0][0x380] ;  /* 0x0000e000ff0c7b82 */ /* 0x000e220000000a00 */
[----:B------:R-:W-:-:S04]  /*0d40*/  IMAD R17, R5, R16, R7 ;  /* 0x0000001005117224 */ /* 0x000fc800078e0207 */
[----:B0-----:R-:W-:-:S06]  /*0d50*/  IMAD.WIDE.U32 R14, R17, 0x8, R12 ;  /* 0x00000008110e7825 */ /* 0x001fcc00078e000c */
[----:B------:R-:W2:Y:S01]  /*0d60*/  LDG.E.64 R14, desc[UR6][R14.64] ;  /* 0x000000060e0e7981 */ /* 0x000ea2000c1e1b00 */
[----:B------:R-:W0:Y:S01]  /*0d70*/  S2UR UR5, SR_CgaCtaId ;  /* 0x00000000000579c3 */ /* 0x000e220000008800 */
[----:B------:R-:W-:Y:S01]  /*0d80*/  UMOV UR4, 0x400 ;  /* 0x0000040000047882 */ /* 0x000fe20000000000 */
[----:B------:R-:W-:Y:S01]  /*0d90*/  ISETP.NE.AND P2, PT, R4, 0x1, PT ;  /* 0x000000010400780c */ /* 0x000fe20003f45270 */
[----:B0-----:R-:W-:-:S06]  /*0da0*/  ULEA UR4, UR5, UR4, 0x18 ;  /* 0x0000000405047291 */ /* 0x001fcc000f8ec0ff */
[----:B------:R-:W-:-:S05]  /*0db0*/  LEA R16, R7, UR4, 0x3 ;  /* 0x0000000407107c11 */ /* 0x000fca000f8e18ff */
[----:B------:R-:W2:Y:S02]  /*0dc0*/  LDS.128 R8, [R16] ;  /* 0x0000000010087984 */ /* 0x000ea40000000c00 */
[----:B--2---:R-:W-:Y:S01]  /*0dd0*/  DFMA R20, R14, R8, R20 ;  /* 0x000000080e14722b */ /* 0x004fe20000000014 */
[----:B------:R-:W-:Y:S10]  /*0de0*/  @!P2 BRA `(.L_x_17) ;  /* 0x000000000028a947 */ /* 0x000ff40003800000 */
[----:B------:R-:W-:Y:S01]  /*0df0*/  ISETP.NE.AND P2, PT, R4, 0x2, PT ;  /* 0x000000020400780c */ /* 0x000fe20003f45270 */
[----:B------:R-:W-:-:S04]  /*0e00*/  VIADD R9, R17, 0x1 ;  /* 0x0000000111097836 */ /* 0x000fc80000000000 */
[----:B------:R-:W-:-:S06]  /*0e10*/  IMAD.WIDE.U32 R8, R9, 0x8, R12 ;  /* 0x0000000809087825 */ /* 0x000fcc00078e000c */
[----:B------:R-:W2:Y:S02]  /*0e20*/  LDG.E.64 R8, desc[UR6][R8.64] ;  /* 0x0000000608087981 */ /* 0x000ea4000c1e1b00 */
[----:B------:R-:W-:Y:S02]  /*0e30*/  @P2 IADD3 R7, PT, PT, R17, 0x2, RZ ;  /* 0x0000000211072810 */ /* 0x000fe40007ffe0ff */
[----:B------:R-:W0:Y:S03]  /*0e40*/  @P2 LDS.64 R14, [R16+0x10] ;  /* 0x00001000100e2984 */ /* 0x000e260000000a00 */
[----:B------:R-:W-:-:S06]  /*0e50*/  @P2 IMAD.WIDE.U32 R12, R7, 0x8, R12 ;  /* 0x00000008070c2825 */ /* 0x000fcc00078e000c */
[----:B------:R-:W0:Y:S01]  /*0e60*/  @P2 LDG.E.64 R12, desc[UR6][R12.64] ;  /* 0x000000060c0c2981 */ /* 0x000e22000c1e1b00 */
[----:B--2---:R-:W-:-:S08]  /*0e70*/  DFMA R20, R8, R10, R20 ;  /* 0x0000000a0814722b */ /* 0x004fd00000000014 */
[----:B0-----:R-:W-:-:S11]  /*0e80*/  @P2 DFMA R20, R12, R14, R20 ;  /* 0x0000000e0c14222b */ /* 0x001fd60000000014 */
.L_x_17:
[----:B------:R-:W0:Y:S01]  /*0e90*/  LDC.64 R8, c[0x0][0x390] ;  /* 0x0000e400ff087b82 */ /* 0x000e220000000a00 */
[----:B------:R-:W1:Y:S01]  /*0ea0*/  LDCU UR4, c[0x0][0x398] ;  /* 0x00007300ff0477ac */ /* 0x000e620008000800 */
[----:B0-----:R-:W-:Y:S01]  /*0eb0*/  IMAD.WIDE.U32 R8, R5, 0x8, R8 ;  /* 0x0000000805087825 */ /* 0x001fe200078e0008 */
[----:B------:R-:W-:-:S04]  /*0ec0*/  IADD3 R5, PT, PT, R6, R5, RZ ;  /* 0x0000000506057210 */ /* 0x000fc80007ffe0ff */
[----:B------:R0:W-:Y:S01]  /*0ed0*/  STG.E.64 desc[UR6][R8.64], R20 ;  /* 0x0000001408007986 */ /* 0x0001e2000c101b06 */
[----:B-1----:R-:W-:-:S13]  /*0ee0*/  ISETP.GE.U32.AND P2, PT, R5, UR4, PT ;  /* 0x0000000405007c0c */ /* 0x002fda000bf46070 */
[----:B0-----:R-:W-:Y:S05]  /*0ef0*/  @!P2 BRA `(.L_x_20) ;  /* 0xfffffff40004a947 */ /* 0x001fea000383ffff */
[----:B------:R-:W-:Y:S05]  /*0f00*/  EXIT ;  /* 0x000000000000794d */ /* 0x000fea0003800000 */
.L_x_21:
        /* <DEDUP_REMOVED lines=15> */
.L_x_41:


//--------------------- .text._Z16A_times_x_kernelPdS_S_jj --------------------------
	.section	.text._Z16A_times_x_kernelPdS_S_jj,"ax",@progbits
	.align	128
        .global         _Z16A_times_x_kernelPdS_S_jj
        .type           _Z16A_times_x_kernelPdS_S_jj,@function
        .size           _Z16A_times_x_kernelPdS_S_jj,(.L_x_42 - _Z16A_times_x_kernelPdS_S_jj)
        .other          _Z16A_times_x_kernelPdS_S_jj,@"STO_CUDA_ENTRY STV_DEFAULT"
_Z16A_times_x_kernelPdS_S_jj:
.text._Z16A_times_x_kernelPdS_S_jj:
[----:B------:R-:W-:Y:S01]  /*0000*/  LDC R1, c[0x0][0x37c] ;  /* 0x0000df00ff017b82 */ /* 0x000fe20000000800 */
[----:B------:R-:W0:Y:S07]  /*0010*/  S2R R3, SR_TID.X ;  /* 0x0000000000037919 */ /* 0x000e2e0000002100 */
[----:B------:R-:W0:Y:S01]  /*0020*/  S2UR UR4, SR_CTAID.X ;  /* 0x00000000000479c3 */ /* 0x000e220000002500 */
[----:B------:R-:W1:Y:S07]  /*0030*/  LDCU UR6, c[0x0][0x398] ;  /* 0x00007300ff0677ac */ /* 0x000e6e0008000800 */
[----:B------:R-:W0:Y:S01]  /*0040*/  LDC R0, c[0x0][0x360] ;  /* 0x0000d800ff007b82 */ /* 0x000e220000000800 */
[----:B------:R-:W2:Y:S01]  /*0050*/  LDCU UR5, c[0x0][0x370] ;  /* 0x00006e00ff0577ac */ /* 0x000ea20008000800 */
[----:B0-----:R-:W-:-:S02]  /*0060*/  IMAD R3, R0, UR4, R3 ;  /* 0x0000000400037c24 */ /* 0x001fc4000f8e0203 */
[----:B--2---:R-:W-:-:S03]  /*0070*/  IMAD R0, R0, UR5, RZ ;  /* 0x0000000500007c24 */ /* 0x004fc6000f8e02ff */
[----:B-1----:R-:W-:-:S13]  /*0080*/  ISETP.GE.U32.AND P0, PT, R3, UR6, PT ;  /* 0x0000000603007c0c */ /* 0x002fda000bf06070 */
[----:B------:R-:W-:Y:S05]  /*0090*/  @P0 EXIT ;  /* 0x000000000000094d */ /* 0x000fea0003800000 */
[----:B------:R-:W0:Y:S01]  /*00a0*/  LDC R6, c[0x0][0x39c] ;  /* 0x0000e700ff067b82 */ /* 0x000e220000000800 */
[----:B------:R-:W1:Y:S01]  /*00b0*/  LDCU.64 UR4, c[0x0][0x358] ;  /* 0x00006b00ff0477ac */ /* 0x000e620008000a00 */
[----:B0-----:R-:W-:-:S13]  /*00c0*/  ISETP.NE.AND P0, PT, R6, RZ, PT ;  /* 0x000000ff0600720c */ /* 0x001fda0003f05270 */
[----:B-1----:R-:W-:Y:S05]  /*00d0*/  @P0 BRA `(.L_x_22) ;  /* 0x00000000001c0947 */ /* 0x002fea0003800000 */
[----:B------:R-:W0:Y:S02]  /*00e0*/  LDC.64 R6, c[0x0][0x390] ;  /* 0x0000e400ff067b82 */ /* 0x000e240000000a00 */
.L_x_23:
[----:B0-----:R-:W-:Y:S01]  /*00f0*/  IMAD.WIDE.U32 R4, R3, 0x8, R6 ;  /* 0x0000000803047825 */ /* 0x001fe200078e0006 */
[----:B------:R-:W-:-:S04]  /*0100*/  IADD3 R3, PT, PT, R0, R3, RZ ;  /* 0x0000000300037210 */ /* 0x000fc80007ffe0ff */
[----:B------:R1:W-:Y:S01]  /*0110*/  STG.E.64 desc[UR4][R4.64], RZ ;  /* 0x000000ff04007986 */ /* 0x0003e2000c101b04 */
[----:B------:R-:W-:-:S13]  /*0120*/  ISETP.GE.U32.AND P0, PT, R3, UR6, PT ;  /* 0x0000000603007c0c */ /* 0x000fda000bf06070 */
[----:B-1----:R-:W-:Y:S05]  /*0130*/  @!P0 BRA `(.L_x_23) ;  /* 0xfffffffc00ec8947 */ /* 0x002fea000383ffff */
[----:B------:R-:W-:Y:S05]  /*0140*/  EXIT ;  /* 0x000000000000794d */ /* 0x000fea0003800000 */
.L_x_22:
[C---:B------:R-:W-:Y:S02]  /*0150*/  LOP3.LUT R2, R6.reuse, 0xf, RZ, 0xc0, !PT ;  /* 0x0000000f06027812 */ /* 0x040fe400078ec0ff */
[----:B------:R-:W-:Y:S02]  /*0160*/  LOP3.LUT R4, R6, 0x7, RZ, 0xc0, !PT ;  /* 0x0000000706047812 */ /* 0x000fe400078ec0ff */
[----:B------:R-:W-:Y:S02]  /*0170*/  IADD3 R5, PT, PT, R2, -0x1, RZ ;  /* 0xffffffff02057810 */ /* 0x000fe40007ffe0ff */
[----:B------:R-:W-:Y:S02]  /*0180*/  IADD3 R7, PT, PT, R4, -0x1, RZ ;  /* 0xffffffff04077810 */ /* 0x000fe40007ffe0ff */
[----:B------:R-:W-:Y:S02]  /*0190*/  ISETP.GE.U32.AND P0, PT, R5, 0x7, PT ;  /* 0x000000070500780c */ /* 0x000fe40003f06070 */
[----:B------:R-:W-:-:S02]  /*01a0*/  LOP3.LUT R5, R6, 0xfffffff0, RZ, 0xc0, !PT ;  /* 0xfffffff006057812 */ /* 0x000fc400078ec0ff */
[----:B------:R-:W-:Y:S02]  /*01b0*/  ISETP.GE.U32.AND P1, PT, R7, 0x3, PT ;  /* 0x000000030700780c */ /* 0x000fe40003f26070 */
[----:B------:R-:W-:-:S11]  /*01c0*/  LOP3.LUT R6, R6, 0x3, RZ, 0xc0, !PT ;  /* 0x0000000306067812 */ /* 0x000fd600078ec0ff */
.L_x_29:
[----:B------:R-:W0:Y:S01]  /*01d0*/  LDC R24, c[0x0][0x39c] ;  /* 0x0000e700ff187b82 */ /* 0x000e220000000800 */
[----:B------:R-:W-:Y:S01]  /*01e0*/  HFMA2 R7, -RZ, RZ, 0, 0 ;  /* 0x00000000ff077431 */ /* 0x000fe200000001ff */
[----:B------:R-:W-:Y:S02]  /*01f0*/  CS2R R18, SRZ ;  /* 0x0000000000127805 */ /* 0x000fe4000001ff00 */
[----:B0-----:R-:W-:-:S13]  /*0200*/  ISETP.GE.U32.AND P2, PT, R24, 0x10, PT ;  /* 0x000000101800780c */ /* 0x001fda0003f46070 */
[----:B------:R-:W-:Y:S05]  /*0210*/  @!P2 BRA `(.L_x_24) ;  /* 0x000000040064a947 */ /* 0x000fea0003800000 */
[----:B------:R-:W-:Y:S02]  /*0220*/  MOV R26, RZ ;  /* 0x000000ff001a7202 */ /* 0x000fe40000000f00 */
[----:B------:R-:W-:-:S07]  /*0230*/  CS2R R18, SRZ ;  /* 0x0000000000127805 */ /* 0x000fce000001ff00 */
.L_x_25:
[----:B------:R-:W0:Y:S01]  /*0240*/  LDC.64 R10, c[0x0][0x380] ;  /* 0x0000e000ff0a7b82 */ /* 0x000e220000000a00 */
[----:B------:R-:W-:-:S07]  /*0250*/  IMAD R7, R3, R24, R26 ;  /* 0x0000001803077224 */ /* 0x000fce00078e021a */
[----:B------:R-:W1:Y:S01]  /*0260*/  LDC.64 R8, c[0x0][0x388] ;  /* 0x0000e200ff087b82 */ /* 0x000e620000000a00 */
[----:B0-----:R-:W-:-:S05]  /*0270*/  IMAD.WIDE.U32 R28, R7, 0x8, R10 ;  /* 0x00000008071c7825 */ /* 0x001fca00078e000a */
[----:B------:R-:W2:Y:S01]  /*0280*/  LDG.E.64 R16, desc[UR4][R28.64] ;  /* 0x000000041c107981 */ /* 0x000ea2000c1e1b00 */
[----:B-1----:R-:W-:-:S05]  /*0290*/  IMAD.WIDE.U32 R8, R26, 0x8, R8 ;  /* 0x000000081a087825 */ /* 0x002fca00078e0008 */
[----:B------:R-:W2:Y:S01]  /*02a0*/  LDG.E.64 R14, desc[UR4][R8.64] ;  /* 0x00000004080e7981 */ /* 0x000ea2000c1e1b00 */
[C---:B------:R-:W-:Y:S01]  /*02b0*/  VIADD R13, R7.reuse, 0x1 ;  /* 0x00000001070d7836 */ /* 0x040fe20000000000 */
[----:B------:R-:W-:Y:S02]  /*02c0*/  IADD3 R21, PT, PT, R7, 0x2, RZ ;  /* 0x0000000207157810 */ /* 0x000fe40007ffe0ff */
[----:B------:R-:W3:Y:S01]  /*02d0*/  LDG.E.64 R22, desc[UR4][R8.64+0x8] ;  /* 0x0000080408167981 */ /* 0x000ee2000c1e1b00 */
[----:B------:R-:W-:-:S06]  /*02e0*/  IMAD.WIDE.U32 R12, R13, 0x8, R10 ;  /* 0x000000080d0c7825 */ /* 0x000fcc00078e000a */
[----:B------:R-:W3:Y:S01]  /*02f0*/  LDG.E.64 R12, desc[UR4][R12.64] ;  /* 0x000000040c0c7981 */ /* 0x000ee2000c1e1b00 */
[----:B------:R-:W-:-:S06]  /*0300*/  IMAD.WIDE.U32 R20, R21, 0x8, R10 ;  /* 0x0000000815147825 */ /* 0x000fcc00078e000a */
[----:B------:R-:W4:Y:S01]  /*0310*/  LDG.E.64 R20, desc[UR4][R20.64] ;  /* 0x0000000414147981 */ /* 0x000f22000c1e1b00 */
[----:B--2---:R-:W-:-:S03]  /*0320*/  DFMA R18, R16, R14, R18 ;  /* 0x0000000e1012722b */ /* 0x004fc60000000012 */
[----:B------:R-:W4:Y:S01]  /*0330*/  LDG.E.64 R16, desc[UR4][R8.64+0x10] ;  /* 0x0000100408107981 */ /* 0x000f22000c1e1b00 */
[----:B------:R-:W-:-:S05]  /*0340*/  IADD3 R15, PT, PT, R7, 0x3, RZ ;  /* 0x00000003070f7810 */ /* 0x000fca0007ffe0ff */
[----:B------:R-:W-:Y:S01]  /*0350*/  IMAD.WIDE.U32 R14, R15, 0x8, R10 ;  /* 0x000000080f0e7825 */ /* 0x000fe200078e000a */
[----:B---3--:R-:W-:Y:S01]  /*0360*/  DFMA R22, R12, R22, R18 ;  /* 0x000000160c16722b */ /* 0x008fe20000000012 */
[----:B------:R-:W2:Y:S01]  /*0370*/  LDG.E.64 R18, desc[UR4][R8.64+0x18] ;  /* 0x0000180408127981 */ /* 0x000ea2000c1e1b00 */
[----:B------:R-:W-:-:S03]  /*0380*/  IADD3 R13, PT, PT, R7, 0x4, RZ ;  /* 0x00000004070d7810 */ /* 0x000fc60007ffe0ff */
[----:B------:R-:W2:Y:S02]  /*0390*/  LDG.E.64 R14, desc[UR4][R14.64] ;  /* 0x000000040e0e7981 */ /* 0x000ea4000c1e1b00 */
[----:B------:R-:W-:-:S06]  /*03a0*/  IMAD.WIDE.U32 R12, R13, 0x8, R10 ;  /* 0x000000080d0c7825 */ /* 0x000fcc00078e000a */
[----:B------:R-:W3:Y:S01]  /*03b0*/  LDG.E.64 R12, desc[UR4][R12.64] ;  /* 0x000000040c0c7981 */ /* 0x000ee2000c1e1b00 */
[----:B----4-:R-:W-:-:S03]  /*03c0*/  DFMA R16, R20, R16, R22 ;  /* 0x000000101410722b */ /* 0x010fc60000000016 */
[----:B------:R-:W3:Y:S01]  /*03d0*/  LDG.E.64 R22, desc[UR4][R8.64+0x20] ;  /* 0x0000200408167981 */ /* 0x000ee2000c1e1b00 */
[----:B------:R-:W-:-:S05]  /*03e0*/  IADD3 R21, PT, PT, R7, 0x5, RZ ;  /* 0x0000000507157810 */ /* 0x000fca0007ffe0ff */
[----:B------:R-:W-:-:S06]  /*03f0*/  IMAD.WIDE.U32 R20, R21, 0x8, R10 ;  /* 0x0000000815147825 */ /* 0x000fcc00078e000a */
[----:B------:R-:W4:Y:S01]  /*0400*/  LDG.E.64 R20, desc[UR4][R20.64] ;  /* 0x0000000414147981 */ /* 0x000f22000c1e1b00 */
[----:B--2---:R-:W-:Y:S01]  /*0410*/  DFMA R18, R14, R18, R16 ;  /* 0x000000120e12722b */ /* 0x004fe20000000010 */
[----:B------:R-:W-:Y:S02]  /*0420*/  VIADD R15, R7, 0x6 ;  /* 0x00000006070f7836 */ /* 0x000fe40000000000 */
[----:B------:R-:W4:Y:S02]  /*0430*/  LDG.E.64 R16, desc[UR4][R8.64+0x28] ;  /* 0x0000280408107981 */ /* 0x000f24000c1e1b00 */
[----:B------:R-:W-:-:S06]  /*0440*/  IMAD.WIDE.U32 R14, R15, 0x8, R10 ;  /* 0x000000080f0e7825 */ /* 0x000fcc00078e000a */
[----:B------:R-:W2:Y:S01]  /*0450*/  LDG.E.64 R14, desc[UR4][R14.64] ;  /* 0x000000040e0e7981 */ /* 0x000ea2000c1e1b00 */
[----:B---3--:R-:W-:-:S03]  /*0460*/  DFMA R22, R12, R22, R18 ;  /* 0x000000160c16722b */ /* 0x008fc60000000012 */
[----:B------:R-:W2:Y:S01]  /*0470*/  LDG.E.64 R18, desc[UR4][R8.64+0x30] ;  /* 0x0000300408127981 */ /* 0x000ea2000c1e1b00 */
[----:B------:R-:W-:-:S05]  /*0480*/  IADD3 R13, PT, PT, R7, 0x7, RZ ;  /* 0x00000007070d7810 */ /* 0x000fca0007ffe0ff */
[----:B------:R-:W-:Y:S01]  /*0490*/  IMAD.WIDE.U32 R12, R13, 0x8, R10 ;  /* 0x000000080d0c7825 */ /* 0x000fe200078e000a */
[----:B------:R-:W-:-:S05]  /*04a0*/  IADD3 R29, PT, PT, R7, 0x8, RZ ;  /* 0x00000008071d7810 */ /* 0x000fca0007ffe0ff */
[----:B------:R-:W3:Y:S01]  /*04b0*/  LDG.E.64 R12, desc[UR4][R12.64] ;  /* 0x000000040c0c7981 */ /* 0x000ee2000c1e1b00 */
[----:B----4-:R-:W-:-:S03]  /*04c0*/  DFMA R16, R20, R16, R22 ;  /* 0x000000101410722b */ /* 0x010fc60000000016 */
[----:B------:R-:W3:Y:S01]  /*04d0*/  LDG.E.64 R22, desc[UR4][R8.64+0x38] ;  /* 0x0000380408167981 */ /* 0x000ee2000c1e1b00 */
[----:B------:R-:W-:-:S05]  /*04e0*/  IMAD.WIDE.U32 R28, R29, 0x8, R10 ;  /* 0x000000081d1c7825 */ /* 0x000fca00078e000a */
[----:B------:R-:W4:Y:S01]  /*04f0*/  LDG.E.64 R20, desc[UR4][R28.64] ;  /* 0x000000041c147981 */ /* 0x000f22000c1e1b00 */
[----:B--2---:R-:W-:-:S03]  /*0500*/  DFMA R18, R14, R18, R16 ;  /* 0x000000120e12722b */ /* 0x004fc60000000010 */
[----:B------:R-:W4:Y:S01]  /*0510*/  LDG.E.64 R16, desc[UR4][R8.64+0x40] ;  /* 0x0000400408107981 */ /* 0x000f22000c1e1b00 */
[----:B------:R-:W-:-:S05]  /*0520*/  IADD3 R15, PT, PT, R7, 0x9, RZ ;  /* 0x00000009070f7810 */ /* 0x000fca0007ffe0ff */
[----:B------:R-:W-:Y:S01]  /*0530*/  IMAD.WIDE.U32 R14, R15, 0x8, R10 ;  /* 0x000000080f0e7825 */ /* 0x000fe200078e000a */
[----:B------:R-:W-:-:S05]  /*0540*/  IADD3 R25, PT, PT, R7, 0xa, RZ ;  /* 0x0000000a07197810 */ /* 0x000fca0007ffe0ff */
[----:B------:R-:W2:Y:S01]  /*0550*/  LDG.E.64 R14, desc[UR4][R14.64] ;  /* 0x000000040e0e7981 */ /* 0x000ea2000c1e1b00 */
[----:B---3--:R-:W-:-:S03]  /*0560*/  DFMA R22, R12, R22, R18 ;  /* 0x000000160c16722b */ /* 0x008fc60000000012 */
[----:B------:R-:W2:Y:S01]  /*0570*/  LDG.E.64 R18, desc[UR4][R8.64+0x48] ;  /* 0x0000480408127981 */ /* 0x000ea2000c1e1b00 */
[----:B------:R-:W-:-:S06]  /*0580*/  IMAD.WIDE.U32 R12, R25, 0x8, R10 ;  /* 0x00000008190c7825 */ /* 0x000fcc00078e000a */
[----:B------:R-:W3:Y:S01]  /*0590*/  LDG.E.64 R12, desc[UR4][R12.64] ;  /* 0x000000040c0c7981 */ /* 0x000ee2000c1e1b00 */
[----:B----4-:R-:W-:-:S03]  /*05a0*/  DFMA R16, R20, R16, R22 ;  /* 0x000000101410722b */ /* 0x010fc60000000016 */
[----:B------:R-:W3:Y:S01]  /*05b0*/  LDG.E.64 R20, desc[UR4][R8.64+0x50] ;  /* 0x0000500408147981 */ /* 0x000ee2000c1e1b00 */
[C---:B------:R-:W-:Y:S01]  /*05c0*/  VIADD R29, R7.reuse, 0xb ;  /* 0x0000000b071d7836 */ /* 0x040fe20000000000 */
[----:B------:R-:W-:Y:S02]  /*05d0*/  IADD3 R25, PT, PT, R7, 0xc, RZ ;  /* 0x0000000c07197810 */ /* 0x000fe40007ffe0ff */
[----:B------:R-:W4:Y:S01]  /*05e0*/  LDG.E.64 R22, desc[UR4][R8.64+0x58] ;  /* 0x0000580408167981 */ /* 0x000f22000c1e1b00 */
[----:B------:R-:W-:Y:S01]  /*05f0*/  IMAD.WIDE.U32 R28, R29, 0x8, R10 ;  /* 0x000000081d1c7825 */ /* 0x000fe200078e000a */
[----:B--2---:R-:W-:-:S04]  /*0600*/  DFMA R18, R14, R18, R16 ;  /* 0x000000120e12722b */ /* 0x004fc80000000010 */
[----:B------:R-:W4:Y:S01]  /*0610*/  LDG.E.64 R16, desc[UR4][R28.64] ;  /* 0x000000041c107981 */ /* 0x000f22000c1e1b00 */
[----:B------:R-:W-:-:S06]  /*0620*/  IMAD.WIDE.U32 R14, R25, 0x8, R10 ;  /* 0x00000008190e7825 */ /* 0x000fcc00078e000a */
[----:B------:R-:W2:Y:S01]  /*0630*/  LDG.E.64 R14, desc[UR4][R14.64] ;  /* 0x000000040e0e7981 */ /* 0x000ea2000c1e1b00 */
[----:B---3--:R-:W-:-:S03]  /*0640*/  DFMA R20, R12, R20, R18 ;  /* 0x000000140c14722b */ /* 0x008fc60000000012 */
[----:B------:R-:W2:Y:S01]  /*0650*/  LDG.E.64 R12, desc[UR4][R8.64+0x60] ;  /* 0x00006004080c7981 */ /* 0x000ea2000c1e1b00 */
[----:B------:R-:W-:-:S05]  /*0660*/  IADD3 R19, PT, PT, R7, 0xd, RZ ;  /* 0x0000000d07137810 */ /* 0x000fca0007ffe0ff */
[----:B------:R-:W-:-:S06]  /*0670*/  IMAD.WIDE.U32 R18, R19, 0x8, R10 ;  /* 0x0000000813127825 */ /* 0x000fcc00078e000a */
[----:B------:R-:W3:Y:S01]  /*0680*/  LDG.E.64 R18, desc[UR4][R18.64] ;  /* 0x0000000412127981 */ /* 0x000ee2000c1e1b00 */
[----:B----4-:R-:W-:Y:S01]  /*0690*/  DFMA R22, R16, R22, R20 ;  /* 0x000000161016722b */ /* 0x010fe20000000014 */
[C---:B------:R-:W-:Y:S02]  /*06a0*/  IADD3 R21, PT, PT, R7.reuse, 0xe, RZ ;  /* 0x0000000e07157810 */ /* 0x040fe40007ffe0ff */
[----:B------:R-:W3:Y:S01]  /*06b0*/  LDG.E.64 R16, desc[UR4][R8.64+0x68] ;  /* 0x0000680408107981 */ /* 0x000ee2000c1e1b00 */
[----:B------:R-:W-:Y:S02]  /*06c0*/  IADD3 R7, PT, PT, R7, 0xf, RZ ;  /* 0x0000000f07077810 */ /* 0x000fe40007ffe0ff */
[----:B------:R-:W-:-:S04]  /*06d0*/  IMAD.WIDE.U32 R20, R21, 0x8, R10 ;  /* 0x0000000815147825 */ /* 0x000fc800078e000a */
[----:B------:R-:W-:Y:S02]  /*06e0*/  IMAD.WIDE.U32 R10, R7, 0x8, R10 ;  /* 0x00000008070a7825 */ /* 0x000fe400078e000a */
[----:B------:R-:W4:Y:S04]  /*06f0*/  LDG.E.64 R20, desc[UR4][R20.64] ;  /* 0x0000000414147981 */ /* 0x000f28000c1e1b00 */
[----:B------:R-:W5:Y:S01]  /*0700*/  LDG.E.64 R10, desc[UR4][R10.64] ;  /* 0x000000040a0a7981 */ /* 0x000f62000c1e1b00 */
[----:B--2---:R-:W-:-:S03]  /*0710*/  DFMA R12, R14, R12, R22 ;  /* 0x0000000c0e0c722b */ /* 0x004fc60000000016 */
[----:B------:R-:W4:Y:S04]  /*0720*/  LDG.E.64 R22, desc[UR4][R8.64+0x70] ;  /* 0x0000700408167981 */ /* 0x000f28000c1e1b00 */
[----:B------:R-:W5:Y:S01]  /*0730*/  LDG.E.64 R14, desc[UR4][R8.64+0x78] ;  /* 0x00007804080e7981 */ /* 0x000f62000c1e1b00 */
[----:B------:R-:W-:-:S05]  /*0740*/  VIADD R26, R26, 0x10 ;  /* 0x000000101a1a7836 */ /* 0x000fca0000000000 */
[----:B------:R-:W-:Y:S01]  /*0750*/  ISETP.NE.AND P2, PT, R26, R5, PT ;  /* 0x000000051a00720c */ /* 0x000fe20003f45270 */
[----:B---3--:R-:W-:-:S08]  /*0760*/  DFMA R12, R18, R16, R12 ;  /* 0x00000010120c722b */ /* 0x008fd0000000000c */
[----:B----4-:R-:W-:-:S08]  /*0770*/  DFMA R12, R20, R22, R12 ;  /* 0x00000016140c722b */ /* 0x010fd0000000000c */
[----:B-----5:R-:W-:Y:S01]  /*0780*/  DFMA R18, R10, R14, R12 ;  /* 0x0000000e0a12722b */ /* 0x020fe2000000000c */
[----:B------:R-:W-:Y:S10]  /*0790*/  @P2 BRA `(.L_x_25) ;  /* 0xfffffff800a82947 */ /* 0x000ff4000383ffff */
[----:B------:R-:W-:-:S07]  /*07a0*/  MOV R7, R5 ;  /* 0x0000000500077202 */ /* 0x000fce0000000f00 */
.L_x_24:
[----:B------:R-:W-:-:S13]  /*07b0*/  ISETP.NE.AND P2, PT, R2, RZ, PT ;  /* 0x000000ff0200720c */ /* 0x000fda0003f45270 */
[----:B------:R-:W-:Y:S05]  /*07c0*/  @!P2 BRA `(.L_x_26) ;  /* 0x00000004007ca947 */ /* 0x000fea0003800000 */
[----:B------:R-:W-:Y:S01]  /*07d0*/  ISETP.NE.AND P2, PT, R4, RZ, PT ;  /* 0x000000ff0400720c */ /* 0x000fe20003f45270 */
[----:B------:R-:W-:-:S12]  /*07e0*/  @!P0 BRA `(.L_x_27) ;  /* 0x0000000000b08947 */ /* 0x000fd80003800000 */
[----:B------:R-:W0:Y:S01]  /*07f0*/  LDC.64 R8, c[0x0][0x380] ;  /* 0x0000e000ff087b82 */ /* 0x000e220000000a00 */
[----:B------:R-:W-:-:S07]  /*0800*/  IMAD R25, R3, R24, R7 ;  /* 0x0000001803197224 */ /* 0x000fce00078e0207 */
[----:B------:R-:W1:Y:S01]  /*0810*/  LDC.64 R10, c[0x0][0x388] ;  /* 0x0000e200ff0a7b82 */ /* 0x000e620000000a00 */
[----:B0-----:R-:W-:-:S05]  /*0820*/  IMAD.WIDE.U32 R26, R25, 0x8, R8 ;  /* 0x00000008191a7825 */ /* 0x001fca00078e0008 */
[----:B------:R0:W2:Y:S01]  /*0830*/  LDG.E.64 R12, desc[UR4][R26.64] ;  /* 0x000000041a0c7981 */ /* 0x0000a2000c1e1b00 */
[----:B-1----:R-:W-:-:S05]  /*0840*/  IMAD.WIDE.U32 R10, R7, 0x8, R10 ;  /* 0x00000008070a7825 */ /* 0x002fca00078e000a */
[----:B------:R-:W2:Y:S01]  /*0850*/  LDG.E.64 R16, desc[UR4][R10.64] ;  /* 0x000000040a107981 */ /* 0x000ea2000c1e1b00 */
[C---:B------:R-:W-:Y:S02]  /*0860*/  IADD3 R15, PT, PT, R25.reuse, 0x1, RZ ;  /* 0x00000001190f7810 */ /* 0x040fe40007ffe0ff */
[----:B------:R-:W-:Y:S01]  /*0870*/  IADD3 R29, PT, PT, R25, 0x2, RZ ;  /* 0x00000002191d7810 */ /* 0x000fe20007ffe0ff */
[----:B------:R-:W3:Y:S02]  /*0880*/  LDG.E.64 R20, desc[UR4][R10.64+0x8] ;  /* 0x000008040a147981 */ /* 0x000ee4000c1e1b00 */
[--C-:B------:R-:W-:Y:S02]  /*0890*/  IMAD.WIDE.U32 R14, R15, 0x8, R8.reuse ;  /* 0x000000080f0e7825 */ /* 0x100fe400078e0008 */
[----:B------:R-:W4:Y:S04]  /*08a0*/  LDG.E.64 R22, desc[UR4][R10.64+0x10] ;  /* 0x000010040a167981 */ /* 0x000f28000c1e1b00 */
[----:B------:R-:W3:Y:S01]  /*08b0*/  LDG.E.64 R14, desc[UR4][R14.64] ;  /* 0x000000040e0e7981 */ /* 0x000ee2000c1e1b00 */
[----:B------:R-:W-:Y:S01]  /*08c0*/  IMAD.WIDE.U32 R28, R29, 0x8, R8 ;  /* 0x000000081d1c7825 */ /* 0x000fe200078e0008 */
[----:B0-----:R-:W-:Y:S01]  /*08d0*/  IADD3 R27, PT, PT, R25, 0x3, RZ ;  /* 0x00000003191b7810 */ /* 0x001fe20007ffe0ff */
[----:B--2---:R-:W-:-:S03]  /*08e0*/  DFMA R16, R12, R16, R18 ;  /* 0x000000100c10722b */ /* 0x004fc60000000012 */
[----:B------:R-:W4:Y:S01]  /*08f0*/  LDG.E.64 R12, desc[UR4][R28.64] ;  /* 0x000000041c0c7981 */ /* 0x000f22000c1e1b00 */
[----:B------:R-:W-:-:S05]  /*0900*/  IMAD.WIDE.U32 R26, R27, 0x8, R8 ;  /* 0x000000081b1a7825 */ /* 0x000fca00078e0008 */
[----:B------:R-:W2:Y:S01]  /*0910*/  LDG.E.64 R18, desc[UR4][R26.64] ;  /* 0x000000041a127981 */ /* 0x000ea2000c1e1b00 */
[----:B---3--:R-:W-:-:S03]  /*0920*/  DFMA R20, R14, R20, R16 ;  /* 0x000000140e14722b */ /* 0x008fc60000000010 */
[----:B------:R-:W2:Y:S01]  /*0930*/  LDG.E.64 R16, desc[UR4][R10.64+0x18] ;  /* 0x000018040a107981 */ /* 0x000ea2000c1e1b00 */
[----:B------:R-:W-:-:S04]  /*0940*/  VIADD R15, R25, 0x4 ;  /* 0x00000004190f7836 */ /* 0x000fc80000000000 */
[----:B------:R-:W-:-:S06]  /*0950*/  IMAD.WIDE.U32 R14, R15, 0x8, R8 ;  /* 0x000000080f0e7825 */ /* 0x000fcc00078e0008 */
[----:B------:R-:W3:Y:S01]  /*0960*/  LDG.E.64 R14, desc[UR4][R14.64] ;  /* 0x000000040e0e7981 */ /* 0x000ee2000c1e1b00 */
[----:B----4-:R-:W-:-:S03]  /*0970*/  DFMA R22, R12, R22, R20 ;  /* 0x000000160c16722b */ /* 0x010fc60000000014 */
[----:B------:R-:W3:Y:S01]  /*0980*/  LDG.E.64 R12, desc[UR4][R10.64+0x20] ;  /* 0x000020040a0c7981 */ /* 0x000ee2000c1e1b00 */
[----:B------:R-:W-:-:S05]  /*0990*/  IADD3 R21, PT, PT, R25, 0x5, RZ ;  /* 0x0000000519157810 */ /* 0x000fca0007ffe0ff */
[--C-:B------:R-:W-:Y:S01]  /*09a0*/  IMAD.WIDE.U32 R20, R21, 0x8, R8.reuse ;  /* 0x0000000815147825 */ /* 0x100fe200078e0008 */
[----:B--2---:R-:W-:Y:S01]  /*09b0*/  DFMA R16, R18, R16, R22 ;  /* 0x000000101210722b */ /* 0x004fe20000000016 */
[----:B------:R-:W-:Y:S01]  /*09c0*/  IADD3 R23, PT, PT, R25, 0x6, RZ ;  /* 0x0000000619177810 */ /* 0x000fe20007ffe0ff */
[----:B------:R-:W2:Y:S04]  /*09d0*/  LDG.E.64 R18, desc[UR4][R10.64+0x28] ;  /* 0x000028040a127981 */ /* 0x000ea8000c1e1b00 */
[----:B------:R-:W2:Y:S01]  /*09e0*/  LDG.E.64 R20, desc[UR4][R20.64] ;  /* 0x0000000414147981 */ /* 0x000ea2000c1e1b00 */
[----:B------:R-:W-:Y:S01]  /*09f0*/  IMAD.WIDE.U32 R22, R23, 0x8, R8 ;  /* 0x0000000817167825 */ /* 0x000fe200078e0008 */
[----:B------:R-:W-:-:S05]  /*0a00*/  IADD3 R25, PT, PT, R25, 0x7, RZ ;  /* 0x0000000719197810 */ /* 0x000fca0007ffe0ff */
[----:B------:R-:W4:Y:S01]  /*0a10*/  LDG.E.64 R22, desc[UR4][R22.64] ;  /* 0x0000000416167981 */ /* 0x000f22000c1e1b00 */
[----:B------:R-:W-:-:S06]  /*0a20*/  IMAD.WIDE.U32 R8, R25, 0x8, R8 ;  /* 0x0000000819087825 */ /* 0x000fcc00078e0008 */
[----:B------:R-:W5:Y:S01]  /*0a30*/  LDG.E.64 R8, desc[UR4][R8.64] ;  /* 0x0000000408087981 */ /* 0x000f62000c1e1b00 */
[----:B---3--:R-:W-:-:S03]  /*0a40*/  DFMA R12, R14, R12, R16 ;  /* 0x0000000c0e0c722b */ /* 0x008fc60000000010 */
[----:B------:R-:W4:Y:S04]  /*0a50*/  LDG.E.64 R16, desc[UR4][R10.64+0x30] ;  /* 0x000030040a107981 */ /* 0x000f28000c1e1b00 */
[----:B------:R-:W5:Y:S01]  /*0a60*/  LDG.E.64 R14, desc[UR4][R10.64+0x38] ;  /* 0x000038040a0e7981 */ /* 0x000f62000c1e1b00 */
[----:B--2---:R-:W-:Y:S01]  /*0a70*/  DFMA R12, R20, R18, R12 ;  /* 0x00000012140c722b */ /* 0x004fe2000000000c */
[----:B------:R-:W-:-:S07]  /*0a80*/  IADD3 R7, PT, PT, R7, 0x8, RZ ;  /* 0x0000000807077810 */ /* 0x000fce0007ffe0ff */
[----:B----4-:R-:W-:-:S08]  /*0a90*/  DFMA R12, R22, R16, R12 ;  /* 0x00000010160c722b */ /* 0x010fd0000000000c */
[----:B-----5:R-:W-:-:S11]  /*0aa0*/  DFMA R18, R8, R14, R12 ;  /* 0x0000000e0812722b */ /* 0x020fd6000000000c */
.L_x_27:
[----:B------:R-:W-:Y:S05]  /*0ab0*/  @!P2 BRA `(.L_x_26) ;  /* 0x0000000000c0a947 */ /* 0x000fea0003800000 */
[----:B------:R-:W-:Y:S01]  /*0ac0*/  ISETP.NE.AND P2, PT, R6, RZ, PT ;  /* 0x000000ff0600720c */ /* 0x000fe20003f45270 */
[----:B------:R-:W-:-:S12]  /*0ad0*/  @!P1 BRA `(.L_x_28) ;  /* 0x0000000000609947 */ /* 0x000fd80003800000 */
[----:B------:R-:W0:Y:S01]  /*0ae0*/  LDC.64 R22, c[0x0][0x380] ;  /* 0x0000e000ff167b82 */ /* 0x000e220000000a00 */
[----:B------:R-:W-:-:S07]  /*0af0*/  IMAD R25, R3, R24, R7 ;  /* 0x0000001803197224 */ /* 0x000fce00078e0207 */
[----:B------:R-:W1:Y:S01]  /*0b00*/  LDC.64 R8, c[0x0][0x388] ;  /* 0x0000e200ff087b82 */ /* 0x000e620000000a00 */
[----:B0-----:R-:W-:-:S05]  /*0b10*/  IMAD.WIDE.U32 R26, R25, 0x8, R22 ;  /* 0x00000008191a7825 */ /* 0x001fca00078e0016 */
[----:B------:R-:W2:Y:S01]  /*0b20*/  LDG.E.64 R20, desc[UR4][R26.64] ;  /* 0x000000041a147981 */ /* 0x000ea2000c1e1b00 */
[----:B-1----:R-:W-:-:S05]  /*0b30*/  IMAD.WIDE.U32 R8, R7, 0x8, R8 ;  /* 0x0000000807087825 */ /* 0x002fca00078e0008 */
[----:B------:R-:W2:Y:S01]  /*0b40*/  LDG.E.64 R10, desc[UR4][R8.64] ;  /* 0x00000004080a7981 */ /* 0x000ea2000c1e1b00 */
[C---:B------:R-:W-:Y:S01]  /*0b50*/  IADD3 R15, PT, PT, R25.reuse, 0x1, RZ ;  /* 0x00000001190f7810 */ /* 0x040fe20007ffe0ff */
[----:B------:R-:W-:Y:S02]  /*0b60*/  VIADD R17, R25, 0x2 ;  /* 0x0000000219117836 */ /* 0x000fe40000000000 */
[----:B------:R-:W3:Y:S02]  /*0b70*/  LDG.E.64 R12, desc[UR4][R8.64+0x8] ;  /* 0x00000804080c7981 */ /* 0x000ee4000c1e1b00 */
[----:B------:R-:W-:Y:S01]  /*0b80*/  IMAD.WIDE.U32 R14, R15, 0x8, R22 ;  /* 0x000000080f0e7825 */ /* 0x000fe200078e0016 */
[----:B------:R-:W-:-:S03]  /*0b90*/  IADD3 R25, PT, PT, R25, 0x3, RZ ;  /* 0x0000000319197810 */ /* 0x000fc60007ffe0ff */
[--C-:B------:R-:W-:Y:S02]  /*0ba0*/  IMAD.WIDE.U32 R16, R17, 0x8, R22.reuse ;  /* 0x0000000811107825 */ /* 0x100fe400078e0016 */
[----:B------:R-:W3:Y:S02]  /*0bb0*/  LDG.E.64 R14, desc[UR4][R14.64] ;  /* 0x000000040e0e7981 */ /* 0x000ee4000c1e1b00 */
[----:B------:R-:W-:Y:S02]  /*0bc0*/  IMAD.WIDE.U32 R22, R25, 0x8, R22 ;  /* 0x0000000819167825 */ /* 0x000fe400078e0016 */
[----:B------:R-:W4:Y:S04]  /*0bd0*/  LDG.E.64 R16, desc[UR4][R16.64] ;  /* 0x0000000410107981 */ /* 0x000f28000c1e1b00 */
[----:B------:R-:W5:Y:S01]  /*0be0*/  LDG.E.64 R22, desc[UR4][R22.64] ;  /* 0x0000000416167981 */ /* 0x000f62000c1e1b00 */
[----:B--2---:R-:W-:-:S03]  /*0bf0*/  DFMA R20, R20, R10, R18 ;  /* 0x0000000a1414722b */ /* 0x004fc60000000012 */
[----:B------:R-:W4:Y:S04]  /*0c00*/  LDG.E.64 R10, desc[UR4][R8.64+0x10] ;  /* 0x00001004080a7981 */ /* 0x000f28000c1e1b00 */
[----:B------:R-:W5:Y:S01]  /*0c10*/  LDG.E.64 R18, desc[UR4][R8.64+0x18] ;  /* 0x0000180408127981 */ /* 0x000f62000c1e1b00 */
[----:B---3--:R-:W-:Y:S01]  /*0c20*/  DFMA R12, R14, R12, R20 ;  /* 0x0000000c0e0c722b */ /* 0x008fe20000000014 */
[----:B------:R-:W-:-:S07]  /*0c30*/  IADD3 R7, PT, PT, R7, 0x4, RZ ;  /* 0x0000000407077810 */ /* 0x000fce0007ffe0ff */
[----:B----4-:R-:W-:-:S08]  /*0c40*/  DFMA R10, R16, R10, R12 ;  /* 0x0000000a100a722b */ /* 0x010fd0000000000c */
[----:B-----5:R-:W-:-:S11]  /*0c50*/  DFMA R18, R22, R18, R10 ;  /* 0x000000121612722b */ /* 0x020fd6000000000a */
.L_x_28:
[----:B------:R-:W-:Y:S05]  /*0c60*/  @!P2 BRA `(.L_x_26) ;  /* 0x000000000054a947 */ /* 0x000fea0003800000 */
[----:B------:R-:W0:Y:S01]  /*0c70*/  LDC.64 R8, c[0x0][0x380] ;  /* 0x0000e000ff087b82 */ /* 0x000e220000000a00 */
[----:B------:R-:W-:-:S07]  /*0c80*/  IMAD R17, R3, R24, R7 ;  /* 0x0000001803117224 */ /* 0x000fce00078e0207 */
[----:B------:R-:W1:Y:S01]  /*0c90*/  LDC.64 R10, c[0x0][0x388] ;  /* 0x0000e200ff0a7b82 */ /* 0x000e620000000a00 */
[----:B0-----:R-:W-:-:S06]  /*0ca0*/  IMAD.WIDE.U32 R12, R17, 0x8, R8 ;  /* 0x00000008110c7825 */ /* 0x001fcc00078e0008 */
[----:B------:R-:W2:Y:S01]  /*0cb0*/  LDG.E.64 R12, desc[UR4][R12.64] ;  /* 0x000000040c0c7981 */ /* 0x000ea2000c1e1b00 */
[----:B-1----:R-:W-:-:S05]  /*0cc0*/  IMAD.WIDE.U32 R10, R7, 0x8, R10 ;  /* 0x00000008070a7825 */ /* 0x002fca00078e000a */
[----:B------:R-:W2:Y:S01]  /*0cd0*/  LDG.E.64 R14, desc[UR4][R10.64] ;  /* 0x000000040a0e7981 */ /* 0x000ea2000c1e1b00 */
[----:B------:R-:W-:Y:S01]  /*0ce0*/  ISETP.NE.AND P2, PT, R6, 0x1, PT ;  /* 0x000000010600780c */ /* 0x000fe20003f45270 */
[----:B--2---:R-:W-:-:S12]  /*0cf0*/  DFMA R18, R12, R14, R18 ;  /* 0x0000000e0c12722b */ /* 0x004fd80000000012 */
[----:B------:R-:W-:Y:S05]  /*0d00*/  @!P2 BRA `(.L_x_26) ;  /* 0x00000000002ca947 */ /* 0x000fea0003800000 */
[----:B------:R-:W-:Y:S01]  /*0d10*/  ISETP.NE.AND P2, PT, R6, 0x2, PT ;  /* 0x000000020600780c */ /* 0x000fe20003f45270 */
[----:B------:R-:W2:Y:S01]  /*0d20*/  LDG.E.64 R12, desc[UR4][R10.64+0x8] ;  /* 0x000008040a0c7981 */ /* 0x000ea2000c1e1b00 */
[----:B------:R-:W-:-:S05]  /*0d30*/  IADD3 R15, PT, PT, R17, 0x1, RZ ;  /* 0x00000001110f7810 */ /* 0x000fca0007ffe0ff */
[----:B------:R-:W-:-:S06]  /*0d40*/  IMAD.WIDE.U32 R14, R15, 0x8, R8 ;  /* 0x000000080f0e7825 */ /* 0x000fcc00078e0008 */
[----:B------:R-:W-:Y:S01]  /*0d50*/  @P2 IADD3 R7, PT, PT, R17, 0x2, RZ ;  /* 0x0000000211072810 */ /* 0x000fe20007ffe0ff */
[----:B------:R-:W2:Y:S04]  /*0d60*/  LDG.E.64 R14, desc[UR4][R14.64] ;  /* 0x000000040e0e7981 */ /* 0x000ea8000c1e1b00 */
[----:B------:R-:W-:Y:S01]  /*0d70*/  @P2 IMAD.WIDE.U32 R8, R7, 0x8, R8 ;  /* 0x0000000807082825 */ /* 0x000fe200078e0008 */
[----:B------:R-:W3:Y:S05]  /*0d80*/  @P2 LDG.E.64 R16, desc[UR4][R10.64+0x10] ;  /* 0x000010040a102981 */ /* 0x000eea000c1e1b00 */
[----:B------:R-:W3:Y:S01]  /*0d90*/  @P2 LDG.E.64 R8, desc[UR4][R8.64] ;  /* 0x0000000408082981 */ /* 0x000ee2000c1e1b00 */
[----:B--2---:R-:W-:-:S08]  /*0da0*/  DFMA R18, R14, R12, R18 ;  /* 0x0000000c0e12722b */ /* 0x004fd00000000012 */
[----:B---3--:R-:W-:-:S11]  /*0db0*/  @P2 DFMA R18, R8, R16, R18 ;  /* 0x000000100812222b */ /* 0x008fd60000000012 */
.L_x_26:
        /* <DEDUP_REMOVED lines=8> */
.L_x_30:
        /* <DEDUP_REMOVED lines=12> */
.L_x_42:


//--------------------- .text._Z24vec_dot_kernel_optimizedPdS_jS_ --------------------------
	.section	.text._Z24vec_dot_kernel_optimizedPdS_jS_,"ax",@progbits
	.align	128
        .global         _Z24vec_dot_kernel_optimizedPdS_jS_
        .type           _Z24vec_dot_kernel_optimizedPdS_jS_,@function
        .size           _Z24vec_dot_kernel_optimizedPdS_jS_,(.L_x_43 - _Z24vec_dot_kernel_optimizedPdS_jS_)
        .other          _Z24vec_dot_kernel_optimizedPdS_jS_,@"STO_CUDA_ENTRY STV_DEFAULT"
_Z24vec_dot_kernel_optimizedPdS_jS_:
.text._Z24vec_dot_kernel_optimizedPdS_jS_:
[----:B------:R-:W-:Y:S08]  /*0000*/  LDC R1, c[0x0][0x37c] ;  /* 0x0000df00ff017b82 */ /* 0x000ff00000000800 */
[----:B------:R-:W0:Y:S01]  /*0010*/  S2UR UR5, SR_CgaCtaId ;  /* 0x00000000000579c3 */ /* 0x000e220000008800 */
[----:B------:R-:W1:Y:S01]  /*0020*/  S2R R17, SR_TID.X ;  /* 0x0000000000117919 */ /* 0x000e620000002100 */
[----:B------:R-:W2:Y:S01]  /*0030*/  LDCU UR8, c[0x0][0x360] ;  /* 0x00006c00ff0877ac */ /* 0x000ea20008000800 */
[----:B------:R-:W-:Y:S01]  /*0040*/  BSSY.RECONVERGENT B0, `(.L_x_31) ;  /* 0x000001e000007945 */ /* 0x000fe20003800200 */
[----:B------:R-:W3:Y:S01]  /*0050*/  S2R R0, SR_CTAID.X ;  /* 0x0000000000007919 */ /* 0x000ee20000002500 */
[----:B------:R-:W-:Y:S01]  /*0060*/  UMOV UR4, 0x400 ;  /* 0x0000040000047882 */ /* 0x000fe20000000000 */
[----:B------:R-:W4:Y:S01]  /*0070*/  LDCU.64 UR6, c[0x0][0x358] ;  /* 0x00006b00ff0677ac */ /* 0x000f220008000a00 */
[----:B--2---:R-:W-:Y:S01]  /*0080*/  IMAD.U32 R12, RZ, RZ, UR8 ;  /* 0x00000008ff0c7e24 */ /* 0x004fe2000f8e00ff */
[----:B0-----:R-:W-:Y:S01]  /*0090*/  ULEA UR4, UR5, UR4, 0x18 ;  /* 0x0000000405047291 */ /* 0x001fe2000f8ec0ff */
[----:B------:R-:W0:Y:S05]  /*00a0*/  LDCU UR5, c[0x0][0x390] ;  /* 0x00007200ff0577ac */ /* 0x000e2a0008000800 */
[----:B-1----:R-:W-:Y:S01]  /*00b0*/  LEA R13, R17, UR4, 0x3 ;  /* 0x00000004110d7c11 */ /* 0x002fe2000f8e18ff */
[----:B---3--:R-:W-:-:S04]  /*00c0*/  IMAD R4, R0, UR8, R17 ;  /* 0x0000000800047c24 */ /* 0x008fc8000f8e0211 */
[----:B------:R1:W-:Y:S01]  /*00d0*/  STS.64 [R13], RZ ;  /* 0x000000ff0d007388 */ /* 0x0003e20000000a00 */
[----:B------:R-:W-:Y:S01]  /*00e0*/  BAR.SYNC.DEFER_BLOCKING 0x0 ;  /* 0x0000000000007b1d */ /* 0x000fe20000010000 */
[----:B0-----:R-:W-:-:S13]  /*00f0*/  ISETP.GE.U32.AND P0, PT, R4, UR5, PT ;  /* 0x0000000504007c0c */ /* 0x001fda000bf06070 */
[----:B-1--4-:R-:W-:Y:S05]  /*0100*/  @P0 BRA `(.L_x_32) ;  /* 0x0000000000440947 */ /* 0x012fea0003800000 */
[----:B------:R0:W1:Y:S01]  /*0110*/  LDS.64 R2, [R13] ;  /* 0x000000000d027984 */ /* 0x0000620000000a00 */
[----:B------:R-:W2:Y:S01]  /*0120*/  LDC.64 R8, c[0x0][0x380] ;  /* 0x0000e000ff087b82 */ /* 0x000ea20000000a00 */
[----:B------:R-:W3:Y:S01]  /*0130*/  LDCU UR4, c[0x0][0x370] ;  /* 0x00006e00ff0477ac */ /* 0x000ee20008000800 */
[----:B------:R-:W-:Y:S01]  /*0140*/  BSSY.RECONVERGENT B1, `(.L_x_33) ;  /* 0x000000c000017945 */ /* 0x000fe20003800200 */
[----:B------:R-:W-:-:S05]  /*0150*/  MOV R15, R4 ;  /* 0x00000004000f7202 */ /* 0x000fca0000000f00 */
[----:B------:R-:W4:Y:S01]  /*0160*/  LDC.64 R10, c[0x0][0x388] ;  /* 0x0000e200ff0a7b82 */ /* 0x000f220000000a00 */
[----:B0--3--:R-:W-:-:S07]  /*0170*/  IMAD R14, R12, UR4, RZ ;  /* 0x000000040c0e7c24 */ /* 0x009fce000f8e02ff */
.L_x_34:
[----:B--2---:R-:W-:-:S04]  /*0180*/  IMAD.WIDE.U32 R4, R15, 0x8, R8 ;  /* 0x000000080f047825 */ /* 0x004fc800078e0008 */
[----:B----4-:R-:W-:Y:S02]  /*0190*/  IMAD.WIDE.U32 R6, R15, 0x8, R10 ;  /* 0x000000080f067825 */ /* 0x010fe400078e000a */
[----:B------:R-:W1:Y:S04]  /*01a0*/  LDG.E.64 R4, desc[UR6][R4.64] ;  /* 0x0000000604047981 */ /* 0x000e68000c1e1b00 */
[----:B------:R-:W1:Y:S01]  /*01b0*/  LDG.E.64 R6, desc[UR6][R6.64] ;  /* 0x0000000606067981 */ /* 0x000e62000c1e1b00 */
[----:B------:R-:W-:-:S05]  /*01c0*/  IMAD.IADD R15, R14, 0x1, R15 ;  /* 0x000000010e0f7824 */ /* 0x000fca00078e020f */
[----:B------:R-:W-:Y:S01]  /*01d0*/  ISETP.GE.U32.AND P0, PT, R15, UR5, PT ;  /* 0x000000050f007c0c */ /* 0x000fe2000bf06070 */
[----:B-1----:R-:W-:-:S12]  /*01e0*/  DFMA R2, R4, R6, R2 ;  /* 0x000000060402722b */ /* 0x002fd80000000002 */
[----:B------:R-:W-:Y:S05]  /*01f0*/  @!P0 BRA `(.L_x_34) ;  /* 0xfffffffc00e08947 */ /* 0x000fea000383ffff */
[----:B------:R-:W-:Y:S05]  /*0200*/  BSYNC.RECONVERGENT B1 ;  /* 0x0000000000017941 */ /* 0x000fea0003800200 */
.L_x_33:
[----:B------:R0:W-:Y:S02]  /*0210*/  STS.64 [R13], R2 ;  /* 0x000000020d007388 */ /* 0x0001e40000000a00 */
.L_x_32:
[----:B------:R-:W-:Y:S05]  /*0220*/  BSYNC.RECONVERGENT B0 ;  /* 0x0000000000007941 */ /* 0x000fea0003800200 */
.L_x_31:
[----:B------:R-:W-:Y:S01]  /*0230*/  BAR.SYNC.DEFER_BLOCKING 0x0 ;  /* 0x0000000000007b1d */ /* 0x000fe20000010000 */
[----:B------:R-:W-:-:S13]  /*0240*/  ISETP.GE.U32.AND P0, PT, R12, 0x2, PT ;  /* 0x000000020c00780c */ /* 0x000fda0003f06070 */
[----:B------:R-:W-:Y:S05]  /*0250*/  @!P0 BRA `(.L_x_35) ;  /* 0x00000000002c8947 */ /* 0x000fea0003800000 */
.L_x_36:
[----:B------:R-:W-:-:S04]  /*0260*/  SHF.R.U32.HI R8, RZ, 0x1, R12 ;  /* 0x00000001ff087819 */ /* 0x000fc8000001160c */
[----:B------:R-:W-:-:S13]  /*0270*/  ISETP.GE.U32.AND P0, PT, R17, R8, PT ;  /* 0x000000081100720c */ /* 0x000fda0003f06070 */
[----:B------:R-:W-:Y:S01]  /*0280*/  @!P0 LEA R6, R8, R13, 0x3 ;  /* 0x0000000d08068211 */ /* 0x000fe200078e18ff */
[----:B------:R-:W-:Y:S04]  /*0290*/  @!P0 LDS.64 R4, [R13] ;  /* 0x000000000d048984 */ /* 0x000fe80000000a00 */
[----:B0-----:R-:W0:Y:S02]  /*02a0*/  @!P0 LDS.64 R2, [R6] ;  /* 0x0000000006028984 */ /* 0x001e240000000a00 */
[----:B0-----:R-:W-:-:S07]  /*02b0*/  @!P0 DADD R2, R2, R4 ;  /* 0x0000000002028229 */ /* 0x001fce0000000004 */
[----:B------:R1:W-:Y:S01]  /*02c0*/  @!P0 STS.64 [R13], R2 ;  /* 0x000000020d008388 */ /* 0x0003e20000000a00 */
[----:B------:R-:W-:Y:S01]  /*02d0*/  BAR.SYNC.DEFER_BLOCKING 0x0 ;  /* 0x0000000000007b1d */ /* 0x000fe20000010000 */
[----:B------:R-:W-:Y:S01]  /*02e0*/  ISETP.GT.U32.AND P0, PT, R12, 0x3, PT ;  /* 0x000000030c00780c */ /* 0x000fe20003f04070 */
[----:B------:R-:W-:-:S12]  /*02f0*/  IMAD.MOV.U32 R12, RZ, RZ, R8 ;  /* 0x000000ffff0c7224 */ /* 0x000fd800078e0008 */
[----:B-1----:R-:W-:Y:S05]  /*0300*/  @P0 BRA `(.L_x_36) ;  /* 0xfffffffc00d40947 */ /* 0x002fea000383ffff */
.L_x_35:
[----:B------:R-:W1:Y:S01]  /*0310*/  S2UR UR5, SR_CgaCtaId ;  /* 0x00000000000579c3 */ /* 0x000e620000008800 */
[----:B------:R-:W-:-:S07]  /*0320*/  UMOV UR4, 0x400 ;  /* 0x0000040000047882 */ /* 0x000fce0000000000 */
[----:B------:R-:W2:Y:S01]  /*0330*/  LDC.64 R4, c[0x0][0x398] ;  /* 0x0000e600ff047b82 */ /* 0x000ea20000000a00 */
[----:B-1----:R-:W-:Y:S01]  /*0340*/  ULEA UR4, UR5, UR4, 0x18 ;  /* 0x0000000405047291 */ /* 0x002fe2000f8ec0ff */
[----:B--2---:R-:W-:-:S08]  /*0350*/  IMAD.WIDE.U32 R4, R0, 0x8, R4 ;  /* 0x0000000800047825 */ /* 0x004fd000078e0004 */
[----:B0-----:R-:W0:Y:S04]  /*0360*/  LDS.64 R2, [UR4] ;  /* 0x00000004ff027984 */ /* 0x001e280008000a00 */
[----:B0-----:R-:W-:Y:S01]  /*0370*/  STG.E.64 desc[UR6][R4.64], R2 ;  /* 0x0000000204007986 */ /* 0x001fe2000c101b06 */
[----:B------:R-:W-:Y:S05]  /*0380*/  EXIT ;  /* 0x000000000000794d */ /* 0x000fea0003800000 */
.L_x_37:
        /* <DEDUP_REMOVED lines=15> */
.L_x_43:


//--------------------- .text._Z12daxpy_kerneldPdS_j --------------------------
	.section	.text._Z12daxpy_kerneldPdS_j,"ax",@progbits
	.align	128
        .global         _Z12daxpy_kerneldPdS_j
        .type           _Z12daxpy_kerneldPdS_j,@function
        .size           _Z12daxpy_kerneldPdS_j,(.L_x_44 - _Z12daxpy_kerneldPdS_j)
        .other          _Z12daxpy_kerneldPdS_j,@"STO_CUDA_ENTRY STV_DEFAULT"
_Z12daxpy_kerneldPdS_j:
.text._Z12daxpy_kerneldPdS_j:
[----:B------:R-:W-:Y:S01]  /*0000*/  LDC R1, c[0x0][0x37c] ;  /* 0x0000df00ff017b82 */ /* 0x000fe20000000800 */
[----:B------:R-:W0:Y:S07]  /*0010*/  S2R R0, SR_TID.X ;  /* 0x0000000000007919 */ /* 0x000e2e0000002100 */
[----:B------:R-:W0:Y:S01]  /*0020*/  S2UR UR4, SR_CTAID.X ;  /* 0x00000000000479c3 */ /* 0x000e220000002500 */
[----:B------:R-:W1:Y:S07]  /*0030*/  LDCU UR5, c[0x0][0x398] ;  /* 0x00007300ff0577ac */ /* 0x000e6e0008000800 */
[----:B------:R-:W0:Y:S02]  /*0040*/  LDC R15, c[0x0][0x360] ;  /* 0x0000d800ff0f7b82 */ /* 0x000e240000000800 */
[----:B0-----:R-:W-:-:S05]  /*0050*/  IMAD R0, R15, UR4, R0 ;  /* 0x000000040f007c24 */ /* 0x001fca000f8e0200 */
[----:B-1----:R-:W-:-:S13]  /*0060*/  ISETP.GE.U32.AND P0, PT, R0, UR5, PT ;  /* 0x0000000500007c0c */ /* 0x002fda000bf06070 */
[----:B------:R-:W-:Y:S05]  /*0070*/  @P0 EXIT ;  /* 0x000000000000094d */ /* 0x000fea0003800000 */
[----:B------:R-:W0:Y:S01]  /*0080*/  LDC.64 R10, c[0x0][0x390] ;  /* 0x0000e400ff0a7b82 */ /* 0x000e220000000a00 */
[----:B------:R-:W1:Y:S01]  /*0090*/  LDCU UR4, c[0x0][0x370] ;  /* 0x00006e00ff0477ac */ /* 0x000e620008000800 */
[----:B------:R-:W2:Y:S06]  /*00a0*/  LDCU.64 UR6, c[0x0][0x358] ;  /* 0x00006b00ff0677ac */ /* 0x000eac0008000a00 */
[----:B------:R-:W3:Y:S08]  /*00b0*/  LDC.64 R12, c[0x0][0x380] ;  /* 0x0000e000ff0c7b82 */ /* 0x000ef00000000a00 */
[----:B------:R-:W4:Y:S01]  /*00c0*/  LDC.64 R8, c[0x0][0x388] ;  /* 0x0000e200ff087b82 */ /* 0x000f220000000a00 */
[----:B-1----:R-:W-:-:S07]  /*00d0*/  IMAD R15, R15, UR4, RZ ;  /* 0x000000040f0f7c24 */ /* 0x002fce000f8e02ff */
.L_x_38:
[----:B0-----:R-:W-:-:S04]  /*00e0*/  IMAD.WIDE.U32 R6, R0, 0x8, R10 ;  /* 0x0000000800067825 */ /* 0x001fc800078e000a */
[----:B-1--4-:R-:W-:Y:S02]  /*00f0*/  IMAD.WIDE.U32 R2, R0, 0x8, R8 ;  /* 0x0000000800027825 */ /* 0x012fe400078e0008 */
[----:B--2---:R-:W3:Y:S04]  /*0100*/  LDG.E.64 R6, desc[UR6][R6.64] ;  /* 0x0000000606067981 */ /* 0x004ee8000c1e1b00 */
[----:B------:R-:W3:Y:S01]  /*0110*/  LDG.E.64 R4, desc[UR6][R2.64] ;  /* 0x0000000602047981 */ /* 0x000ee2000c1e1b00 */
[----:B------:R-:W-:-:S04]  /*0120*/  IADD3 R0, PT, PT, R15, R0, RZ ;  /* 0x000000000f007210 */ /* 0x000fc80007ffe0ff */
[----:B------:R-:W-:Y:S01]  /*0130*/  ISETP.GE.U32.AND P0, PT, R0, UR5, PT ;  /* 0x0000000500007c0c */ /* 0x000fe2000bf06070 */
[----:B---3--:R-:W-:-:S07]  /*0140*/  DFMA R4, R4, R12, R6 ;  /* 0x0000000c0404722b */ /* 0x008fce0000000006 */
[----:B------:R1:W-:Y:S05]  /*0150*/  STG.E.64 desc[UR6][R2.64], R4 ;  /* 0x0000000402007986 */ /* 0x0003ea000c101b06 */
[----:B------:R-:W-:Y:S05]  /*0160*/  @!P0 BRA `(.L_x_38) ;  /* 0xfffffffc00dc8947 */ /* 0x000fea000383ffff */
[----:B------:R-:W-:Y:S05]  /*0170*/  EXIT ;  /* 0x000000000000794d */ /* 0x000fea0003800000 */
.L_x_39:
        /* <DEDUP_REMOVED lines=16> */
.L_x_44:


//--------------------- .nv.shared._Z26A_times_x_kernel_opt_tiledPdS_S_jj --------------------------
	.section	.nv.shared._Z26A_times_x_kernel_opt_tiledPdS_S_jj,"aw",@nobits
	.sectionflags	@""
	.align	16
.nv.shared._Z26A_times_x_kernel_opt_tiledPdS_S_jj:
	.zero		3200


//--------------------- .nv.shared.reserved.0     --------------------------
	.section	.nv.shared.reserved.0,"aw",@nobits
	.weak		__nv_reservedSMEM_offset_0_alias
	.size		__nv_reservedSMEM_offset_0_alias, 0, 64
	.other		__nv_reservedSMEM_offset_0_alias,@"STO_CUDA_RESERVED_SHARED STV_DEFAULT"
__nv_reservedSMEM_offset_0_alias:
	.zero		0
	.zero		64


//--------------------- .nv.shared._Z20A_times_x_kernel_optPdS_S_jj --------------------------
	.section	.nv.shared._Z20A_times_x_kernel_optPdS_S_jj,"aw",@nobits
	.sectionflags	@""
	.align	16
	.zero		1024


//--------------------- .nv.shared._Z16A_times_x_kernelPdS_S_jj --------------------------
	.section	.nv.shared._Z16A_times_x_kernelPdS_S_jj,"aw",@nobits
	.sectionflags	@""
	.align	16
	.zero		1024


//--------------------- .nv.shared._Z24vec_dot_kernel_optimizedPdS_jS_ --------------------------
	.section	.nv.shared._Z24vec_dot_kernel_optimizedPdS_jS_,"aw",@nobits
	.sectionflags	@""
	.align	16
	.zero		1024


//--------------------- .nv.shared._Z12daxpy_kerneldPdS_j --------------------------
	.section	.nv.shared._Z12daxpy_kerneldPdS_j,"aw",@nobits
	.sectionflags	@""
	.align	16
	.zero		1024


//--------------------- .nv.constant0._Z26A_times_x_kernel_opt_tiledPdS_S_jj --------------------------
	.section	.nv.constant0._Z26A_times_x_kernel_opt_tiledPdS_S_jj,"a",@progbits
	.sectionflags	@""
	.align	4
.nv.constant0._Z26A_times_x_kernel_opt_tiledPdS_S_jj:
	.zero		928


//--------------------- .nv.constant0._Z20A_times_x_kernel_optPdS_S_jj --------------------------
	.section	.nv.constant0._Z20A_times_x_kernel_optPdS_S_jj,"a",@progbits
	.sectionflags	@""
	.align	4
.nv.constant0._Z20A_times_x_kernel_optPdS_S_jj:
	.zero		928


//--------------------- .nv.constant0._Z16A_times_x_kernelPdS_S_jj --------------------------
	.section	.nv.constant0._Z16A_times_x_kernelPdS_S_jj,"a",@progbits
	.sectionflags	@""
	.align	4
.nv.constant0._Z16A_times_x_kernelPdS_S_jj:
	.zero		928


//--------------------- .nv.constant0._Z24vec_dot_kernel_optimizedPdS_jS_ --------------------------
	.section	.nv.constant0._Z24vec_dot_kernel_optimizedPdS_jS_,"a",@progbits
	.sectionflags	@""
	.align	4
.nv.constant0._Z24vec_dot_kernel_optimizedPdS_jS_:
	.zero		928


//--------------------- .nv.constant0._Z12daxpy_kerneldPdS_j --------------------------
	.section	.nv.constant0._Z12daxpy_kerneldPdS_j,"a",@progbits
	.sectionflags	@""
	.align	4
.nv.constant0._Z12daxpy_kerneldPdS_j:
	.zero		924


//--------------------- SYMBOLS --------------------------

	.type		.nv.reservedSmem.offset0,@object
	.size		.nv.reservedSmem.offset0,0x4
	.type		.nv.reservedSmem.cap,@object
	.size		.nv.reservedSmem.cap,0x4
